def gluon_mma(
    a_ptr,
    b_ptr,
    c_ptr,
    M: gl.constexpr,
    N: gl.constexpr,
    K: gl.constexpr,
    BLK_A: gl.constexpr,
    BLK_B: gl.constexpr,
    SHARED_A: gl.constexpr,
    SHARED_B: gl.constexpr,
    ACC_LAYOUT: gl.constexpr,
    TMEM_LAYOUT: gl.constexpr,
    USE_TCGEN05: gl.constexpr,
    IS_ASYNC: gl.constexpr,
):
    offs_m = gl.arange(0, M, layout=gl.SliceLayout(1, BLK_A))
    offs_ka = gl.arange(0, K, layout=gl.SliceLayout(0, BLK_A))
    offs_kb = gl.arange(0, K, layout=gl.SliceLayout(1, BLK_B))
    offs_n = gl.arange(0, N, layout=gl.SliceLayout(0, BLK_B))
    a = gl.load(a_ptr + offs_m[:, None] * K + offs_ka[None, :])
    b = gl.load(b_ptr + offs_kb[:, None] * N + offs_n[None, :])
    a_smem = gl.allocate_shared_memory(a.dtype, [M, K], SHARED_A, a)
    b_smem = gl.allocate_shared_memory(b.dtype, [K, N], SHARED_B, b)

    if USE_TCGEN05:
        fence_async_shared()
        bar = gl.allocate_shared_memory(gl.int64, [1], mbarrier.MBarrierLayout())
        mbarrier.init(bar, count=1)
        acc_tmem = allocate_tensor_memory(gl.float32, [M, N], TMEM_LAYOUT)
        tcgen05_mma(a_smem, b_smem, acc_tmem, use_acc=False)
        tcgen05_commit(bar)
        mbarrier.wait(bar, phase=0)
        mbarrier.invalidate(bar)
        acc = acc_tmem.load(ACC_LAYOUT)
    else:
        acc = gl.zeros([M, N], dtype=gl.float32, layout=ACC_LAYOUT)
        acc = hopper.warpgroup_mma(a_smem, b_smem, acc, is_async=IS_ASYNC)
        if IS_ASYNC:
            acc = hopper.warpgroup_mma_wait(num_outstanding=0, deps=[acc])

    out_layout: gl.constexpr = gl.BlockedLayout(
        [1, 1], [1, 32], [gl.num_warps(), 1], [1, 0]
    )
    acc = gl.convert_layout(acc, out_layout)
    offs_cm = gl.arange(0, M, layout=gl.SliceLayout(1, out_layout))
    offs_cn = gl.arange(0, N, layout=gl.SliceLayout(0, out_layout))
    gl.store(c_ptr + offs_cm[:, None] * N + offs_cn[None, :], acc)

# config = {"BLOCK_K": 32, "BLOCK_M": 256, "BLOCK_N": 128, "arch": "sm_100", "dtype": "fp16", "is_async": 1, "num_warps": 4}
# arch = sm_100


// ===== COMPILED SASS (sm_100a) =====

	.target	sm_100a

	.elftype	@"ET_EXEC"


//--------------------- .note.nv.tkinfo           --------------------------
	.section	.note.nv.tkinfo,"",@"SHT_NOTE"
	.sectionflags	@"SHF_NOTE_NV_TKINFO"
	.tkinfo
        /*0018*/ 	.word	0x00000081
        /*0030*/ 	.string	""
        /*0030*/ 	.string	"ptxas-blackwell"
        /*0030*/ 	.string	"Cuda compilation tools, release 12.9, V12.9.86"
        /*0030*/ 	.string	"Build cuda_12.9.r12.9/compiler.36037853_0"
        /*0030*/ 	.string	"-v  -suppress-debug-info  -lineinfo  -arch sm_100a "



//--------------------- .note.nv.cuver            --------------------------
	.section	.note.nv.cuver,"",@"SHT_NOTE"
	.sectionflags	@"SHF_NOTE_NV_CUVER"
        /*0018*/ 	.short	0x0001
        /*001a*/ 	.short	0x0064
        /*001c*/ 	.short	0x0001
        /*001e*/ 	.short	0x0000
        /*0020*/ 	.short	0x0001
        /*0022*/ 	.short	0x0000


//--------------------- .nv.info                  --------------------------
	.section	.nv.info,"",@"SHT_CUDA_INFO"
	.align	4


	//----- nvinfo : EIATTR_REGCOUNT
	.align		4
        /*0000*/ 	.byte	0x04, 0x2f
        /*0002*/ 	.short	(.L_4 - .L_3)
	.align		4
.L_3:
        /*0004*/ 	.word	index@(gluon_mma)
        /*0008*/ 	.word	0x000000ff


	//----- nvinfo : EIATTR_FRAME_SIZE
	.align		4
.L_4:
        /*000c*/ 	.byte	0x04, 0x11
        /*000e*/ 	.short	(.L_6 - .L_5)
	.align		4
.L_5:
        /*0010*/ 	.word	index@($__internal_2_$__cuda_sm10x_tcgen05_guardrail_trap_unallocated_columns_being_dealloced)
        /*0014*/ 	.word	0x00000228


	//----- nvinfo : EIATTR_FRAME_SIZE
	.align		4
.L_6:
        /*0018*/ 	.byte	0x04, 0x11
        /*001a*/ 	.short	(.L_8 - .L_7)
	.align		4
.L_7:
        /*001c*/ 	.word	index@($__internal_1_$__cuda_sm10x_tcgen05_guardrail_trap_phase_invalid_during_alloc)
        /*0020*/ 	.word	0x00000228


	//----- nvinfo : EIATTR_FRAME_SIZE
	.align		4
.L_8:
        /*0024*/ 	.byte	0x04, 0x11
        /*0026*/ 	.short	(.L_10 - .L_9)
	.align		4
.L_9:
        /*0028*/ 	.word	index@($__internal_0_$__cuda_sm10x_tcgen05_guardrail_trap_col_being_dealloced_not_returned_by_alloc)
        /*002c*/ 	.word	0x00000228


	//----- nvinfo : EIATTR_FRAME_SIZE
	.align		4
.L_10:
        /*0030*/ 	.byte	0x04, 0x11
        /*0032*/ 	.short	(.L_12 - .L_11)
	.align		4
.L_11:
        /*0034*/ 	.word	index@(gluon_mma)
        /*0038*/ 	.word	0x00000228


	//----- nvinfo : EIATTR_MIN_STACK_SIZE
	.align		4
.L_12:
        /*003c*/ 	.byte	0x04, 0x12
        /*003e*/ 	.short	(.L_14 - .L_13)
	.align		4
.L_13:
        /*0040*/ 	.word	index@(gluon_mma)
        /*0044*/ 	.word	0x00000228
.L_14:


//--------------------- .nv.info.gluon_mma        --------------------------
	.section	.nv.info.gluon_mma,"",@"SHT_CUDA_INFO"
	.sectionflags	@""
	.align	4


	//----- nvinfo : EIATTR_CUDA_API_VERSION
	.align		4
        /*0000*/ 	.byte	0x04, 0x37
        /*0002*/ 	.short	(.L_16 - .L_15)
.L_15:
        /*0004*/ 	.word	0x00000081


	//----- nvinfo : EIATTR_KPARAM_INFO
	.align		4
.L_16:
        /*0008*/ 	.byte	0x04, 0x17
        /*000a*/ 	.short	(.L_18 - .L_17)
.L_17:
        /*000c*/ 	.word	0x00000000
        /*0010*/ 	.short	0x0004
        /*0012*/ 	.short	0x0020
        /*0014*/ 	.byte	0x00, 0xf4, 0x21, 0x00


	//----- nvinfo : EIATTR_KPARAM_INFO
	.align		4
.L_18:
        /*0018*/ 	.byte	0x04, 0x17
        /*001a*/ 	.short	(.L_20 - .L_19)
.L_19:
        /*001c*/ 	.word	0x00000000
        /*0020*/ 	.short	0x0003
        /*0022*/ 	.short	0x0018
        /*0024*/ 	.byte	0x00, 0xf4, 0x21, 0x00


	//----- nvinfo : EIATTR_KPARAM_INFO
	.align		4
.L_20:
        /*0028*/ 	.byte	0x04, 0x17
        /*002a*/ 	.short	(.L_22 - .L_21)
.L_21:
        /*002c*/ 	.word	0x00000000
        /*0030*/ 	.short	0x0002
        /*0032*/ 	.short	0x0010
        /*0034*/ 	.byte	0x00, 0xf4, 0x21, 0x00


	//----- nvinfo : EIATTR_KPARAM_INFO
	.align		4
.L_22:
        /*0038*/ 	.byte	0x04, 0x17
        /*003a*/ 	.short	(.L_24 - .L_23)
.L_23:
        /*003c*/ 	.word	0x00000000
        /*0040*/ 	.short	0x0001
        /*0042*/ 	.short	0x0008
        /*0044*/ 	.byte	0x00, 0xf4, 0x21, 0x00


	//----- nvinfo : EIATTR_KPARAM_INFO
	.align		4
.L_24:
        /*0048*/ 	.byte	0x04, 0x17
        /*004a*/ 	.short	(.L_26 - .L_25)
.L_25:
        /*004c*/ 	.word	0x00000000
        /*0050*/ 	.short	0x0000
        /*0052*/ 	.short	0x0000
        /*0054*/ 	.byte	0x00, 0xf4, 0x21, 0x00


	//----- nvinfo : EIATTR_AT_ENTRY_FRAGMENTS
	.align		4
.L_26:
        /*0058*/ 	.byte	0x04, 0x4f
        /*005a*/ 	.short	(.L_28 - .L_27)


	//   ....[0]....
.L_27:
        /*005c*/ 	.word	0x00000004


	//----- nvinfo : EIATTR_RESERVED_SMEM_USED
	.align		4
.L_28:
        /*0060*/ 	.byte	0x01, 0x41
	.zero		2


	//----- nvinfo : EIATTR_SPARSE_MMA_MASK
	.align		4
        /*0064*/ 	.byte	0x03, 0x50
        /*0066*/ 	.short	0x0000


	//----- nvinfo : EIATTR_TCGEN05_1CTA_USED
	.align		4
        /*0068*/ 	.byte	0x01, 0x51
	.zero		2


	//----- nvinfo : EIATTR_MAXREG_COUNT
	.align		4
        /*006c*/ 	.byte	0x03, 0x1b
        /*006e*/ 	.short	0x00ff


	//----- nvinfo : EIATTR_NUM_BARRIERS
	.align		4
        /*0070*/ 	.byte	0x02, 0x4c
        /*0072*/ 	.byte	0x01
	.zero		1


	//----- nvinfo : EIATTR_ANNOTATIONS
	.align		4
        /*0074*/ 	.byte	0x04, 0x55
        /*0076*/ 	.short	(.L_30 - .L_29)


	//   ....[0]....
.L_29:
        /*0078*/ 	.word	0x00000001
        /*007c*/ 	.byte	0xd0, 0x15, 0x00, 0x00, 0x01, 0x00, 0x00, 0x00, 0xf0, 0x15, 0x00, 0x00, 0x01, 0x00, 0x00, 0x00
        /* <DEDUP_REMOVED lines=89> */
        /*061c*/ 	.byte	0x40, 0x76, 0x00, 0x00, 0x01, 0x00, 0x00, 0x00, 0x50, 0x76, 0x00, 0x00


	//----- nvinfo : EIATTR_INT_WARP_WIDE_INSTR_OFFSETS
	.align		4
.L_30:
        /*0628*/ 	.byte	0x04, 0x31
        /*062a*/ 	.short	(.L_32 - .L_31)


	//   ....[0]....
.L_31:
        /*062c*/ 	.word	0x000021b0


	//   ....[1]....
        /*0630*/ 	.word	0x000021d0


	//   ....[2]....
        /*0634*/ 	.word	0x00002aa0


	//   ....[3]....
        /*0638*/ 	.word	0x00002ab0


	//   ....[4]....
        /*063c*/ 	.word	0x00007ac0


	//   ....[5]....
        /*0640*/ 	.word	0x00007b10


	//----- nvinfo : EIATTR_COOP_GROUP_MASK_REGIDS
	.align		4
.L_32:
        /*0644*/ 	.byte	0x04, 0x29
        /*0646*/ 	.short	(.L_34 - .L_33)


	//   ....[0]....
.L_33:
        /*0648*/ 	.word	0xffffffff


	//   ....[1]....
        /*064c*/ 	.word	0xffffffff


	//   ....[2]....
        /*0650*/ 	.word	0xffffffff


	//   ....[3]....
        /*0654*/ 	.word	0xffffffff


	//----- nvinfo : EIATTR_COOP_GROUP_INSTR_OFFSETS
	.align		4
.L_34:
        /*0658*/ 	.byte	0x04, 0x28
        /*065a*/ 	.short	(.L_36 - .L_35)


	//   ....[0]....
.L_35:
        /*065c*/ 	.word	0x00000060


	//   ....[1]....
        /*0660*/ 	.word	0x00000320


	//   ....[2]....
        /*0664*/ 	.word	0x00007950


	//   ....[3]....
        /*0668*/ 	.word	0x00007bc0


	//----- nvinfo : EIATTR_VRC_CTA_INIT_COUNT
	.align		4
.L_36:
        /*066c*/ 	.byte	0x02, 0x4a
        /*066e*/ 	.byte	0x80
	.zero		1


	//----- nvinfo : EIATTR_MBARRIER_INSTR_OFFSETS
	.align		4
        /*0670*/ 	.byte	0x04, 0x39
        /*0672*/ 	.short	(.L_38 - .L_37)


	//   ....[0]....
.L_37:
        /*0674*/ 	.word	0x00002840
        /*0678*/ 	.word	0x000000ff
        /*067c*/ 	.word	0x00006000
        /*0680*/ 	.short	0x0100
        /*0682*/ 	.byte	0x07
	.zero		1


	//   ....[1]....
        /*0684*/ 	.word	0x00002b20
        /*0688*/ 	.word	0x000000ff
        /*068c*/ 	.word	0x00006000
        /*0690*/ 	.short	0x010a
        /*0692*/ 	.byte	0x07
	.zero		1


	//   ....[2]....
        /*0694*/ 	.word	0x00002c60
        /*0698*/ 	.word	0x000000ff
        /*069c*/ 	.word	0x00006000
        /*06a0*/ 	.short	0x0108
        /*06a2*/ 	.byte	0x07
	.zero		1


	//   ....[3]....
        /*06a4*/ 	.word	0x00007be0
        /*06a8*/ 	.word	0x000000ff
        /*06ac*/ 	.word	0x00006000
        /*06b0*/ 	.short	0x010a
        /*06b2*/ 	.byte	0x07
	.zero		1


	//----- nvinfo : EIATTR_NUM_MBARRIERS
	.align		4
.L_38:
        /*06b4*/ 	.byte	0x03, 0x38
        /*06b6*/ 	.short	0x0001


	//----- nvinfo : EIATTR_EXIT_INSTR_OFFSETS
	.align		4
        /*06b8*/ 	.byte	0x04, 0x1c
        /*06ba*/ 	.short	(.L_40 - .L_39)


	//   ....[0]....
.L_39:
        /*06bc*/ 	.word	0x00007bd0


	//----- nvinfo : EIATTR_REQNTID
	.align		4
.L_40:
        /*06c0*/ 	.byte	0x04, 0x10
        /*06c2*/ 	.short	(.L_42 - .L_41)
.L_41:
        /*06c4*/ 	.word	0x00000080
        /*06c8*/ 	.word	0x00000001
        /*06cc*/ 	.word	0x00000001


	//----- nvinfo : EIATTR_CRS_STACK_SIZE
	.align		4
.L_42:
        /*06d0*/ 	.byte	0x04, 0x1e
        /*06d2*/ 	.short	(.L_44 - .L_43)
.L_43:
        /*06d4*/ 	.word	0x00000000


	//----- nvinfo : EIATTR_CBANK_PARAM_SIZE
	.align		4
.L_44:
        /*06d8*/ 	.byte	0x03, 0x19
        /*06da*/ 	.short	0x0028


	//----- nvinfo : EIATTR_PARAM_CBANK
	.align		4
        /*06dc*/ 	.byte	0x04, 0x0a
        /*06de*/ 	.short	(.L_46 - .L_45)
	.align		4
.L_45:
        /*06e0*/ 	.word	index@(.nv.constant0.gluon_mma)
        /*06e4*/ 	.short	0x0380
        /*06e6*/ 	.short	0x0028


	//----- nvinfo : EIATTR_SW_WAR
	.align		4
.L_46:
        /*06e8*/ 	.byte	0x04, 0x36
        /*06ea*/ 	.short	(.L_48 - .L_47)
.L_47:
        /*06ec*/ 	.word	0x00000008
.L_48:


//--------------------- .nv.compat                --------------------------
	.section	.nv.compat,"",@"SHT_CUDA_COMPAT_INFO"
	.align	4
        /*0000*/ 	.byte	0x02, 0x02, 0x02, 0x00, 0x02, 0x05, 0x05, 0x00, 0x02, 0x03, 0x00, 0x00, 0x02, 0x06, 0x01, 0x00


//--------------------- .nv.callgraph             --------------------------
	.section	.nv.callgraph,"",@"SHT_CUDA_CALLGRAPH"
	.align	4
	.sectionentsize	8
	.align		4
        /*0000*/ 	.word	0x00000000
	.align		4
        /*0004*/ 	.word	0xffffffff
	.align		4
        /*0008*/ 	.word	0x00000000
	.align		4
        /*000c*/ 	.word	0xfffffffe
	.align		4
        /*0010*/ 	.word	0x00000000
	.align		4
        /*0014*/ 	.word	0xfffffffd
	.align		4
        /*0018*/ 	.word	0x00000000
	.align		4
        /*001c*/ 	.word	0xfffffffc


//--------------------- .text.gluon_mma           --------------------------
	.section	.text.gluon_mma,"ax",@progbits
	.align	128
        .global         gluon_mma
        .type           gluon_mma,@function
        .size           gluon_mma,(.L_x_15 - gluon_mma)
        .other          gluon_mma,@"STO_CUDA_ENTRY STV_DEFAULT"
gluon_mma:
.text.gluon_mma:
[----:B------:R-:W0:Y:S01]  /*0000*/  LDC R1, c[0x0][0x37c] ;  /* 0x0000df00ff017b82 */ /* 0x000e220000000800 */
[----:B------:R-:W1:Y:S01]  /*0010*/  S2R R197, SR_TID.X ;  /* 0x0000000000c57919 */ /* 0x000e620000002100 */
[----:B0-----:R-:W-:Y:S01]  /*0020*/  VIADD R1, R1, 0xfffffdd8 ;  /* 0xfffffdd801017836 */ /* 0x001fe20000000000 */
[----:B-1----:R-:W-:-:S13]  /*0030*/  ISETP.GE.U32.AND P1, PT, R197, 0x20, PT ;  /* 0x00000020c500780c */ /* 0x002fda0003f26070 */
[----:B------:R-:W-:Y:S05]  /*0040*/  @P1 BRA `(.L_x_0) ;  /* 0x0000000000b81947 */ /* 0x000fea0003800000 */
[----:B------:R-:W0:Y:S01]  /*0050*/  S2UR UR6, SR_CgaCtaId ;  /* 0x00000000000679c3 */ /* 0x000e220000008800 */
[----:B------:R-:W-:Y:S01]  /*0060*/  NOP ;  /* 0x0000000000007918 */ /* 0x000fe20000000000 */
[----:B------:R-:W-:Y:S02]  /*0070*/  UMOV UR4, 0x40 ;  /* 0x0000004000047882 */ /* 0x000fe40000000000 */
[----:B0-----:R-:W-:-:S09]  /*0080*/  ULEA UR4, UR6, UR4, 0x18 ;  /* 0x0000000406047291 */ /* 0x001fd2000f8ec0ff */
[----:B------:R-:W0:Y:S01]  /*0090*/  LDS.U8 R0, [UR4] ;  /* 0x00000004ff007984 */ /* 0x000e220008000000 */
[----:B------:R-:W-:Y:S02]  /*00a0*/  UMOV UR4, 0x400 ;  /* 0x0000040000047882 */ /* 0x000fe40000000000 */
[----:B------:R-:W-:Y:S01]  /*00b0*/  ULEA UR4, UR6, UR4, 0x18 ;  /* 0x0000000406047291 */ /* 0x000fe2000f8ec0ff */
[----:B0-----:R-:W-:-:S13]  /*00c0*/  ISETP.NE.AND P0, PT, R0, RZ, PT ;  /* 0x000000ff0000720c */ /* 0x001fda0003f05270 */
[----:B------:R-:W-:Y:S05]  /*00d0*/  @P0 BRA `(.L_x_1) ;  /* 0x00000000007c0947 */ /* 0x000fea0003800000 */
[----:B------:R-:W-:-:S13]  /*00e0*/  ELECT P0, URZ, PT ;  /* 0x0000000000ff782f */ /* 0x000fda0003800000 */
[----:B------:R-:W-:Y:S05]  /*00f0*/  @!P0 BRA `(.L_x_2) ;  /* 0x0000000000848947 */ /* 0x000fea0003800000 */
[----:B------:R-:W-:Y:S01]  /*0100*/  UMOV UR5, 0x8 ;  /* 0x0000000800057882 */ /* 0x000fe20000000000 */
[----:B------:R-:W-:Y:S02]  /*0110*/  IMAD.MOV.U32 R4, RZ, RZ, 0x1 ;  /* 0x00000001ff047424 */ /* 0x000fe400078e00ff */
[----:B------:R-:W-:Y:S02]  /*0120*/  IMAD.MOV.U32 R5, RZ, RZ, 0xff ;  /* 0x000000ffff057424 */ /* 0x000fe400078e00ff */
[----:B------:R-:W-:Y:S04]  /*0130*/  DEPBAR.LE SB0, 0x36 ;  /* 0x00008d800000791a */ /* 0x000fe80000000000 */
[----:B------:R-:W0:Y:S02]  /*0140*/  UTCATOMSWS.FIND_AND_SET.ALIGN UP0, UR5, UR5 ;  /* 0x00000005000575e3 */ /* 0x000e240008000800 */
[----:B0-----:R-:W-:-:S04]  /*0150*/  PLOP3.LUT P0, PT, PT, PT, UP0, 0x80, 0x8 ;  /* 0x000000000008781c */ /* 0x001fc80003f0f008 */
[----:B------:R-:W-:-:S04]  /*0160*/  SEL R0, RZ, 0xffffffff, !P0 ;  /* 0xffffffffff007807 */ /* 0x000fc80004000000 */
[----:B------:R-:W-:Y:S01]  /*0170*/  ISETP.NE.AND P0, PT, R0, RZ, PT ;  /* 0x000000ff0000720c */ /* 0x000fe20003f05270 */
[----:B------:R-:W-:-:S12]  /*0180*/  IMAD.U32 R0, RZ, RZ, UR5 ;  /* 0x00000005ff007e24 */ /* 0x000fd8000f8e00ff */
[----:B------:R-:W-:Y:S05]  /*0190*/  @P0 BRA `(.L_x_3) ;  /* 0x0000000000240947 */ /* 0x000fea0003800000 */
.L_x_4:
[----:B------:R-:W-:Y:S05]  /*01a0*/  NANOSLEEP 0x64 ;  /* 0x000000640000795d */ /* 0x000fea0003800000 */
[----:B------:R-:W-:-:S05]  /*01b0*/  UMOV UR5, 0x8 ;  /* 0x0000000800057882 */ /* 0x000fca0000000000 */
[----:B------:R-:W-:Y:S04]  /*01c0*/  DEPBAR.LE SB0, 0x36 ;  /* 0x00008d800000791a */ /* 0x000fe80000000000 */
[----:B------:R-:W0:Y:S02]  /*01d0*/  UTCATOMSWS.FIND_AND_SET.ALIGN UP0, UR5, UR5 ;  /* 0x00000005000575e3 */ /* 0x000e240008000800 */
[----:B0-----:R-:W-:-:S04]  /*01e0*/  PLOP3.LUT P0, PT, PT, PT, UP0, 0x80, 0x8 ;  /* 0x000000000008781c */ /* 0x001fc80003f0f008 */
[----:B------:R-:W-:-:S04]  /*01f0*/  SEL R0, RZ, 0xffffffff, !P0 ;  /* 0xffffffffff007807 */ /* 0x000fc80004000000 */
[----:B------:R-:W-:Y:S01]  /*0200*/  ISETP.NE.AND P0, PT, R0, RZ, PT ;  /* 0x000000ff0000720c */ /* 0x000fe20003f05270 */
[----:B------:R-:W-:-:S12]  /*0210*/  IMAD.U32 R0, RZ, RZ, UR5 ;  /* 0x00000005ff007e24 */ /* 0x000fd8000f8e00ff */
[----:B------:R-:W-:Y:S05]  /*0220*/  @!P0 BRA `(.L_x_4) ;  /* 0xfffffffc00dc8947 */ /* 0x000fea000383ffff */
.L_x_3:
[C---:B------:R-:W-:Y:S01]  /*0230*/  VIADD R3, R0.reuse, 0x10 ;  /* 0x0000001000037836 */ /* 0x040fe20000000000 */
[----:B------:R-:W-:Y:S01]  /*0240*/  UMOV UR5, 0x50 ;  /* 0x0000005000057882 */ /* 0x000fe20000000000 */
[----:B------:R-:W-:Y:S01]  /*0250*/  SHF.L.U32 R2, R5, R0, RZ ;  /* 0x0000000005027219 */ /* 0x000fe200000006ff */
[----:B------:R-:W-:Y:S01]  /*0260*/  ULEA UR5, UR6, UR5, 0x18 ;  /* 0x0000000506057291 */ /* 0x000fe2000f8ec0ff */
[----:B------:R-:W-:Y:S01]  /*0270*/  IMAD.SHL.U32 R0, R0, 0x20, RZ ;  /* 0x0000002000007824 */ /* 0x000fe200078e00ff */
[----:B------:R-:W-:-:S04]  /*0280*/  SHF.L.U32 R3, R4, R3, RZ ;  /* 0x0000000304037219 */ /* 0x000fc800000006ff */
[----:B------:R-:W-:-:S05]  /*0290*/  LOP3.LUT R2, R3, R2, RZ, 0xfc, !PT ;  /* 0x0000000203027212 */ /* 0x000fca00078efcff */
[----:B------:R0:W-:Y:S04]  /*02a0*/  ATOMS.OR RZ, [UR5], R2 ;  /* 0x00000002ffff798c */ /* 0x0001e8000b000005 */
[----:B------:R0:W-:Y:S01]  /*02b0*/  STS [UR4], R0 ;  /* 0x00000000ff007988 */ /* 0x0001e20008000804 */
[----:B------:R-:W-:Y:S05]  /*02c0*/  BRA `(.L_x_2) ;  /* 0x0000000000107947 */ /* 0x000fea0003800000 */
.L_x_1:
[----:B------:R-:W-:Y:S01]  /*02d0*/  IMAD.MOV.U32 R0, RZ, RZ, -0x1 ;  /* 0xffffffffff007424 */ /* 0x000fe200078e00ff */
[----:B------:R-:W-:-:S04]  /*02e0*/  MOV R2, 0x310 ;  /* 0x0000031000027802 */ /* 0x000fc80000000f00 */
[----:B------:R0:W-:Y:S03]  /*02f0*/  STS [UR4], R0 ;  /* 0x00000000ff007988 */ /* 0x0001e60008000804 */
[----:B0-----:R-:W-:Y:S05]  /*0300*/  CALL.REL.NOINC `($__internal_1_$__cuda_sm10x_tcgen05_guardrail_trap_phase_invalid_during_alloc) ;  /* 0x00000078004c7944 */ /* 0x001fea0003c00000 */
.L_x_2:
[----:B------:R-:W-:Y:S05]  /*0310*/  WARPSYNC.ALL ;  /* 0x0000000000007948 */ /* 0x000fea0003800000 */
[----:B------:R-:W-:Y:S01]  /*0320*/  NOP ;  /* 0x0000000000007918 */ /* 0x000fe20000000000 */
.L_x_0:
[----:B------:R-:W1:Y:S01]  /*0330*/  LDC.64 R122, c[0x0][0x380] ;  /* 0x0000e000ff7a7b82 */ /* 0x000e620000000a00 */
[----:B0-----:R-:W-:Y:S01]  /*0340*/  SHF.R.U32.HI R0, RZ, 0x5, R197 ;  /* 0x00000005ff007819 */ /* 0x001fe200000116c5 */
[----:B------:R-:W-:Y:S01]  /*0350*/  UMOV UR7, 0x400 ;  /* 0x0000040000077882 */ /* 0x000fe20000000000 */
[C---:B------:R-:W-:Y:S01]  /*0360*/  LOP3.LUT R196, R197.reuse, 0x60, RZ, 0xc0, !PT ;  /* 0x00000060c5c47812 */ /* 0x040fe200078ec0ff */
[----:B------:R-:W0:Y:S01]  /*0370*/  LDCU.64 UR14, c[0x0][0x358] ;  /* 0x00006b00ff0e77ac */ /* 0x000e220008000a00 */
[----:B------:R-:W-:Y:S02]  /*0380*/  SGXT.U32 R0, R0, 0x2 ;  /* 0x000000020000781a */ /* 0x000fe40000000000 */
[----:B------:R-:W-:Y:S01]  /*0390*/  LOP3.LUT R224, R197, 0x1f, RZ, 0xc0, !PT ;  /* 0x0000001fc5e07812 */ /* 0x000fe200078ec0ff */
[----:B------:R-:W2:Y:S01]  /*03a0*/  S2UR UR6, SR_CgaCtaId ;  /* 0x00000000000679c3 */ /* 0x000ea20000008800 */
[C---:B------:R-:W-:Y:S02]  /*03b0*/  LOP3.LUT R145, R0.reuse, 0x8, RZ, 0xfc, !PT ;  /* 0x0000000800917812 */ /* 0x040fe400078efcff */
[----:B------:R-:W-:-:S02]  /*03c0*/  LOP3.LUT R139, R0, 0x10, RZ, 0xfc, !PT ;  /* 0x00000010008b7812 */ /* 0x000fc400078efcff */
[C---:B------:R-:W-:Y:S01]  /*03d0*/  LOP3.LUT R133, R0.reuse, 0x18, RZ, 0xfc, !PT ;  /* 0x0000001800857812 */ /* 0x040fe200078efcff */
[----:B------:R-:W-:Y:S01]  /*03e0*/  IMAD.SHL.U32 R8, R145, 0x20, RZ ;  /* 0x0000002091087824 */ /* 0x000fe200078e00ff */
[C---:B------:R-:W-:Y:S01]  /*03f0*/  LOP3.LUT R4, R0.reuse, 0x20, RZ, 0xfc, !PT ;  /* 0x0000002000047812 */ /* 0x040fe200078efcff */
[----:B------:R-:W-:Y:S01]  /*0400*/  IMAD.SHL.U32 R12, R139, 0x20, RZ ;  /* 0x000000208b0c7824 */ /* 0x000fe200078e00ff */
[C---:B------:R-:W-:Y:S01]  /*0410*/  LOP3.LUT R6, R0.reuse, 0x28, RZ, 0xfc, !PT ;  /* 0x0000002800067812 */ /* 0x040fe200078efcff */
[----:B------:R-:W-:Y:S01]  /*0420*/  IMAD.SHL.U32 R14, R133, 0x20, RZ ;  /* 0x00000020850e7824 */ /* 0x000fe200078e00ff */
[----:B------:R-:W-:Y:S01]  /*0430*/  LOP3.LUT R9, R0, 0x30, RZ, 0xfc, !PT ;  /* 0x0000003000097812 */ /* 0x000fe200078efcff */
[----:B------:R-:W-:Y:S01]  /*0440*/  IMAD.SHL.U32 R16, R4, 0x20, RZ ;  /* 0x0000002004107824 */ /* 0x000fe200078e00ff */
[----:B------:R-:W-:Y:S01]  /*0450*/  LOP3.LUT R13, R0, 0x38, RZ, 0xfc, !PT ;  /* 0x00000038000d7812 */ /* 0x000fe200078efcff */
[----:B------:R-:W-:Y:S01]  /*0460*/  IMAD.SHL.U32 R18, R6, 0x20, RZ ;  /* 0x0000002006127824 */ /* 0x000fe200078e00ff */
[----:B------:R-:W-:Y:S01]  /*0470*/  LOP3.LUT R20, R0, 0x40, RZ, 0xfc, !PT ;  /* 0x0000004000147812 */ /* 0x000fe200078efcff */
[----:B------:R-:W-:Y:S01]  /*0480*/  IMAD.SHL.U32 R22, R9, 0x20, RZ ;  /* 0x0000002009167824 */ /* 0x000fe200078e00ff */
[----:B-1----:R-:W-:Y:S01]  /*0490*/  LEA R130, P0, R196, R122, 0x1 ;  /* 0x0000007ac4827211 */ /* 0x002fe200078008ff */
[----:B------:R-:W-:Y:S01]  /*04a0*/  IMAD.SHL.U32 R24, R13, 0x20, RZ ;  /* 0x000000200d187824 */ /* 0x000fe200078e00ff */
[----:B------:R-:W-:Y:S01]  /*04b0*/  LOP3.LUT R15, R0, 0x48, RZ, 0xfc, !PT ;  /* 0x00000048000f7812 */ /* 0x000fe200078efcff */
[----:B------:R-:W-:Y:S01]  /*04c0*/  IMAD.SHL.U32 R26, R20, 0x20, RZ ;  /* 0x00000020141a7824 */ /* 0x000fe200078e00ff */
[----:B------:R-:W-:-:S02]  /*04d0*/  LEA.HI.X R131, R196, R123, RZ, 0x1, P0 ;  /* 0x0000007bc4837211 */ /* 0x000fc400000f0cff */
[-C--:B------:R-:W-:Y:S01]  /*04e0*/  LEA R128, P0, R145, R122.reuse, 0x6 ;  /* 0x0000007a91807211 */ /* 0x080fe200078030ff */
[----:B------:R-:W-:Y:S01]  /*04f0*/  IMAD.SHL.U32 R28, R15, 0x20, RZ ;  /* 0x000000200f1c7824 */ /* 0x000fe200078e00ff */
[-C--:B------:R-:W-:Y:S01]  /*0500*/  LEA R126, P2, R139, R122.reuse, 0x6 ;  /* 0x0000007a8b7e7211 */ /* 0x080fe200078430ff */
[----:B--2---:R-:W-:Y:S01]  /*0510*/  ULEA UR7, UR6, UR7, 0x18 ;  /* 0x0000000706077291 */ /* 0x004fe2000f8ec0ff */
[-C--:B------:R-:W-:Y:S01]  /*0520*/  LEA R10, P3, R133, R122.reuse, 0x6 ;  /* 0x0000007a850a7211 */ /* 0x080fe200078630ff */
[----:B------:R-:W-:Y:S01]  /*0530*/  IMAD.WIDE.U32 R130, R224, 0x2, R130 ;  /* 0x00000002e0827825 */ /* 0x000fe200078e0082 */
[----:B------:R-:W-:Y:S01]  /*0540*/  LEA R4, P4, R4, R122, 0x6 ;  /* 0x0000007a04047211 */ /* 0x000fe200078830ff */
[----:B------:R-:W-:Y:S01]  /*0550*/  BAR.SYNC.DEFER_BLOCKING 0x0 ;  /* 0x0000000000007b1d */ /* 0x000fe20000010000 */
[C---:B------:R-:W-:Y:S02]  /*0560*/  LOP3.LUT R17, R0.reuse, 0x50, RZ, 0xfc, !PT ;  /* 0x0000005000117812 */ /* 0x040fe400078efcff */
[----:B------:R-:W-:-:S02]  /*0570*/  LOP3.LUT R19, R0, 0x58, RZ, 0xfc, !PT ;  /* 0x0000005800137812 */ /* 0x000fc400078efcff */
[C---:B------:R-:W-:Y:S01]  /*0580*/  LOP3.LUT R23, R0.reuse, 0x60, RZ, 0xfc, !PT ;  /* 0x0000006000177812 */ /* 0x040fe200078efcff */
[----:B------:R-:W-:Y:S01]  /*0590*/  IMAD.SHL.U32 R32, R17, 0x20, RZ ;  /* 0x0000002011207824 */ /* 0x000fe200078e00ff */
[C---:B------:R-:W-:Y:S01]  /*05a0*/  LOP3.LUT R30, R0.reuse, 0x68, RZ, 0xfc, !PT ;  /* 0x00000068001e7812 */ /* 0x040fe200078efcff */
[----:B------:R-:W-:Y:S01]  /*05b0*/  IMAD.SHL.U32 R34, R19, 0x20, RZ ;  /* 0x0000002013227824 */ /* 0x000fe200078e00ff */
[----:B------:R-:W-:Y:S01]  /*05c0*/  LOP3.LUT R25, R0, 0x70, RZ, 0xfc, !PT ;  /* 0x0000007000197812 */ /* 0x000fe200078efcff */
[----:B------:R-:W-:Y:S01]  /*05d0*/  IMAD.SHL.U32 R36, R23, 0x20, RZ ;  /* 0x0000002017247824 */ /* 0x000fe200078e00ff */
[-C--:B------:R-:W-:Y:S01]  /*05e0*/  LEA.HI.X R129, R8, R123.reuse, RZ, 0x1, P0 ;  /* 0x0000007b08817211 */ /* 0x080fe200000f0cff */
[----:B------:R-:W-:Y:S01]  /*05f0*/  IMAD.SHL.U32 R38, R30, 0x20, RZ ;  /* 0x000000201e267824 */ /* 0x000fe200078e00ff */
[-C--:B------:R-:W-:Y:S01]  /*0600*/  LEA.HI.X R127, R12, R123.reuse, RZ, 0x1, P2 ;  /* 0x0000007b0c7f7211 */ /* 0x080fe200010f0cff */
[----:B------:R-:W-:Y:S01]  /*0610*/  IMAD.SHL.U32 R42, R25, 0x20, RZ ;  /* 0x00000020192a7824 */ /* 0x000fe200078e00ff */
[-C--:B------:R-:W-:Y:S01]  /*0620*/  LEA.HI.X R11, R14, R123.reuse, RZ, 0x1, P3 ;  /* 0x0000007b0e0b7211 */ /* 0x080fe200018f0cff */
[----:B------:R-:W-:Y:S01]  /*0630*/  IMAD.WIDE.U32 R128, R224, 0x2, R128 ;  /* 0x00000002e0807825 */ /* 0x000fe200078e0080 */
[----:B------:R-:W-:-:S02]  /*0640*/  LEA.HI.X R5, R16, R123, RZ, 0x1, P4 ;  /* 0x0000007b10057211 */ /* 0x000fc400020f0cff */
[-C--:B------:R-:W-:Y:S02]  /*0650*/  LEA R6, P5, R6, R122.reuse, 0x6 ;  /* 0x0000007a06067211 */ /* 0x080fe400078a30ff */
[-C--:B------:R-:W-:Y:S02]  /*0660*/  LEA R8, P0, R9, R122.reuse, 0x6 ;  /* 0x0000007a09087211 */ /* 0x080fe400078030ff */
[-C--:B------:R-:W-:Y:S02]  /*0670*/  LEA R12, P2, R13, R122.reuse, 0x6 ;  /* 0x0000007a0d0c7211 */ /* 0x080fe400078430ff */
[-C--:B------:R-:W-:Y:S02]  /*0680*/  LEA R20, P3, R20, R122.reuse, 0x6 ;  /* 0x0000007a14147211 */ /* 0x080fe400078630ff */
[----:B------:R-:W-:Y:S02]  /*0690*/  LEA R14, P4, R15, R122, 0x6 ;  /* 0x0000007a0f0e7211 */ /* 0x000fe400078830ff */
[----:B------:R-:W-:-:S02]  /*06a0*/  LOP3.LUT R27, R0, 0x78, RZ, 0xfc, !PT ;  /* 0x00000078001b7812 */ /* 0x000fc400078efcff */
[C---:B------:R-:W-:Y:S02]  /*06b0*/  LOP3.LUT R29, R0.reuse, 0x80, RZ, 0xfc, !PT ;  /* 0x00000080001d7812 */ /* 0x040fe400078efcff */
        /* <DEDUP_REMOVED lines=10> */
[----:B------:R-:W-:-:S02]  /*0760*/  LEA.HI.X R13, R24, R123, RZ, 0x1, P2 ;  /* 0x0000007b180d7211 */ /* 0x000fc400010f0cff */
[-C--:B------:R-:W-:Y:S02]  /*0770*/  LEA.HI.X R21, R26, R123.reuse, RZ, 0x1, P3 ;  /* 0x0000007b1a157211 */ /* 0x080fe400018f0cff */
[----:B------:R-:W-:Y:S02]  /*0780*/  LEA.HI.X R15, R28, R123, RZ, 0x1, P4 ;  /* 0x0000007b1c0f7211 */ /* 0x000fe400020f0cff */
[-C--:B------:R-:W-:Y:S02]  /*0790*/  LEA R16, P5, R17, R122.reuse, 0x6 ;  /* 0x0000007a11107211 */ /* 0x080fe400078a30ff */
[-C--:B------:R-:W-:Y:S02]  /*07a0*/  LEA R18, P0, R19, R122.reuse, 0x6 ;  /* 0x0000007a13127211 */ /* 0x080fe400078030ff */
[-C--:B------:R-:W-:Y:S02]  /*07b0*/  LEA R22, P2, R23, R122.reuse, 0x6 ;  /* 0x0000007a17167211 */ /* 0x080fe400078430ff */
[----:B------:R-:W-:-:S02]  /*07c0*/  LEA R30, P3, R30, R122, 0x6 ;  /* 0x0000007a1e1e7211 */ /* 0x000fc400078630ff */
[----:B------:R-:W-:Y:S02]  /*07d0*/  LEA R24, P4, R25, R122, 0x6 ;  /* 0x0000007a19187211 */ /* 0x000fe400078830ff */
[C---:B------:R-:W-:Y:S02]  /*07e0*/  LOP3.LUT R237, R0.reuse, 0xa0, RZ, 0xfc, !PT ;  /* 0x000000a000ed7812 */ /* 0x040fe400078efcff */
        /* <DEDUP_REMOVED lines=41> */
[----:B------:R-:W-:Y:S01]  /*0a80*/  LOP3.LUT R143, R0, 0x4, RZ, 0xfc, !PT ;  /* 0x00000004008f7812 */ /* 0x000fe200078efcff */
        /* <DEDUP_REMOVED lines=52> */
[C---:B------:R-:W-:Y:S02]  /*0dd0*/  LOP3.LUT R93, R0.reuse, 0x7c, RZ, 0xfc, !PT ;  /* 0x0000007c005d7812 */ /* 0x040fe400078efcff */
[----:B------:R-:W-:Y:S02]  /*0de0*/  LOP3.LUT R236, R0, 0xa4, RZ, 0xfc, !PT ;  /* 0x000000a400ec7812 */ /* 0x000fe400078efcff */
[-C--:B------:R-:W-:Y:S01]  /*0df0*/  LEA.HI.X R67, R82, R123.reuse, RZ, 0x1, P5 ;  /* 0x0000007b52437211 */ /* 0x080fe200028f0cff */
[----:B------:R-:W-:Y:S01]  /*0e00*/  IMAD.SHL.U32 R112, R93, 0x20, RZ ;  /* 0x000000205d707824 */ /* 0x000fe200078e00ff */
[-C--:B------:R-:W-:Y:S01]  /*0e10*/  LEA.HI.X R73, R86, R123.reuse, RZ, 0x1, P0 ;  /* 0x0000007b56497211 */ /* 0x080fe200000f0cff */
[----:B------:R-:W-:Y:S01]  /*0e20*/  IMAD.SHL.U32 R144, R236, 0x20, RZ ;  /* 0x00000020ec907824 */ /* 0x000fe200078e00ff */
[-C--:B------:R-:W-:Y:S02]  /*0e30*/  LEA.HI.X R81, R88, R123.reuse, RZ, 0x1, P2 ;  /* 0x0000007b58517211 */ /* 0x080fe400010f0cff */
[----:B------:R-:W-:-:S02]  /*0e40*/  LEA.HI.X R77, R94, R123, RZ, 0x1, P4 ;  /* 0x0000007b5e4d7211 */ /* 0x000fc400020f0cff */
[-C--:B------:R-:W-:Y:S02]  /*0e50*/  LEA R74, P3, R75, R122.reuse, 0x6 ;  /* 0x0000007a4b4a7211 */ /* 0x080fe400078630ff */
[-C--:B------:R-:W-:Y:S02]  /*0e60*/  LEA R78, P5, R79, R122.reuse, 0x6 ;  /* 0x0000007a4f4e7211 */ /* 0x080fe400078a30ff */
[-C--:B------:R-:W-:Y:S02]  /*0e70*/  LEA R90, P0, R91, R122.reuse, 0x6 ;  /* 0x0000007a5b5a7211 */ /* 0x080fe400078030ff */
[----:B------:R-:W-:Y:S02]  /*0e80*/  LEA R88, P4, R89, R122, 0x6 ;  /* 0x0000007a59587211 */ /* 0x000fe400078830ff */
[----:B------:R-:W-:Y:S02]  /*0e90*/  LOP3.LUT R223, R0, 0xd4, RZ, 0xfc, !PT ;  /* 0x000000d400df7812 */ /* 0x000fe400078efcff */
[----:B------:R-:W-:-:S02]  /*0ea0*/  LEA.HI.X R75, R92, R123, RZ, 0x1, P3 ;  /* 0x0000007b5c4b7211 */ /* 0x000fc400018f0cff */
[-C--:B------:R-:W-:Y:S02]  /*0eb0*/  LEA.HI.X R79, R96, R123.reuse, RZ, 0x1, P5 ;  /* 0x0000007b604f7211 */ /* 0x080fe400028f0cff */
[-C--:B------:R-:W-:Y:S02]  /*0ec0*/  LEA.HI.X R91, R102, R123.reuse, RZ, 0x1, P0 ;  /* 0x0000007b665b7211 */ /* 0x080fe400000f0cff */
[----:B------:R-:W-:Y:S02]  /*0ed0*/  LEA.HI.X R89, R110, R123, RZ, 0x1, P4 ;  /* 0x0000007b6e597211 */ /* 0x000fe400020f0cff */
        /* <DEDUP_REMOVED lines=8> */
[C---:B------:R-:W-:Y:S02]  /*0f60*/  LOP3.LUT R97, R0.reuse, 0x84, RZ, 0xfc, !PT ;  /* 0x0000008400617812 */ /* 0x040fe400078efcff */
[C---:B------:R-:W-:Y:S02]  /*0f70*/  LOP3.LUT R95, R0.reuse, 0x8c, RZ, 0xfc, !PT ;  /* 0x0000008c005f7812 */ /* 0x040fe400078efcff */
[C---:B------:R-:W-:Y:S01]  /*0f80*/  LOP3.LUT R252, R0.reuse, 0x94, RZ, 0xfc, !PT ;  /* 0x0000009400fc7812 */ /* 0x040fe200078efcff */
[----:B------:R-:W-:Y:S01]  /*0f90*/  IMAD.SHL.U32 R114, R97, 0x20, RZ ;  /* 0x0000002061727824 */ /* 0x000fe200078e00ff */
[----:B------:R-:W-:-:S02]  /*0fa0*/  LOP3.LUT R238, R0, 0x9c, RZ, 0xfc, !PT ;  /* 0x0000009c00ee7812 */ /* 0x000fc400078efcff */
[C---:B------:R-:W-:Y:S02]  /*0fb0*/  LOP3.LUT R234, R0.reuse, 0xac, RZ, 0xfc, !PT ;  /* 0x000000ac00ea7812 */ /* 0x040fe400078efcff */
[C---:B------:R-:W-:Y:S02]  /*0fc0*/  LOP3.LUT R232, R0.reuse, 0xb4, RZ, 0xfc, !PT ;  /* 0x000000b400e87812 */ /* 0x040fe400078efcff */
[----:B------:R-:W-:Y:S01]  /*0fd0*/  LOP3.LUT R230, R0, 0xbc, RZ, 0xfc, !PT ;  /* 0x000000bc00e67812 */ /* 0x000fe200078efcff */
[----:B------:R-:W-:Y:S01]  /*0fe0*/  IMAD.SHL.U32 R146, R234, 0x20, RZ ;  /* 0x00000020ea927824 */ /* 0x000fe200078e00ff */
[C---:B------:R-:W-:Y:S02]  /*0ff0*/  LOP3.LUT R228, R0.reuse, 0xc4, RZ, 0xfc, !PT ;  /* 0x000000c400e47812 */ /* 0x040fe400078efcff */
[C---:B------:R-:W-:Y:S02]  /*1000*/  LOP3.LUT R226, R0.reuse, 0xcc, RZ, 0xfc, !PT ;  /* 0x000000cc00e27812 */ /* 0x040fe400078efcff */
[----:B------:R-:W-:-:S02]  /*1010*/  LOP3.LUT R221, R0, 0xdc, RZ, 0xfc, !PT ;  /* 0x000000dc00dd7812 */ /* 0x000fc400078efcff */
[C---:B------:R-:W-:Y:S02]  /*1020*/  LOP3.LUT R219, R0.reuse, 0xe4, RZ, 0xfc, !PT ;  /* 0x000000e400db7812 */ /* 0x040fe400078efcff */
[C---:B------:R-:W-:Y:S01]  /*1030*/  LOP3.LUT R217, R0.reuse, 0xec, RZ, 0xfc, !PT ;  /* 0x000000ec00d97812 */ /* 0x040fe200078efcff */
[----:B------:R-:W-:Y:S01]  /*1040*/  IMAD.SHL.U32 R2, R221, 0x20, RZ ;  /* 0x00000020dd027824 */ /* 0x000fe200078e00ff */
[C---:B------:R-:W-:Y:S02]  /*1050*/  LOP3.LUT R3, R0.reuse, 0xf4, RZ, 0xfc, !PT ;  /* 0x000000f400037812 */ /* 0x040fe400078efcff */
[----:B------:R-:W-:Y:S01]  /*1060*/  LOP3.LUT R147, R0, 0xfc, RZ, 0xfc, !PT ;  /* 0x000000fc00937812 */ /* 0x000fe200078efcff */
[----:B------:R-:W-:Y:S01]  /*1070*/  IMAD.SHL.U32 R0, R223, 0x20, RZ ;  /* 0x00000020df007824 */ /* 0x000fe200078e00ff */
[-C--:B------:R-:W-:Y:S01]  /*1080*/  LEA.HI.X R93, R112, R123.reuse, RZ, 0x1, P5 ;  /* 0x0000007b705d7211 */ /* 0x080fe200028f0cff */
[----:B------:R-:W-:Y:S01]  /*1090*/  IMAD.WIDE.U32 R52, R224, 0x2, R52 ;  /* 0x00000002e0347825 */ /* 0x000fe200078e0034 */
[----:B------:R-:W-:-:S02]  /*10a0*/  LEA.HI.X R103, R144, R123, RZ, 0x1, P4 ;  /* 0x0000007b90677211 */ /* 0x000fc400020f0cff */
[-C--:B------:R-:W-:Y:S01]  /*10b0*/  LEA R112, P4, R223, R122.reuse, 0x6 ;  /* 0x0000007adf707211 */ /* 0x080fe200078830ff */
[----:B------:R-:W-:Y:S01]  /*10c0*/  IMAD.SHL.U32 R104, R85, 0x20, RZ ;  /* 0x0000002055687824 */ /* 0x000fe200078e00ff */
[-C--:B------:R-:W-:Y:S01]  /*10d0*/  LEA R68, P6, R69, R122.reuse, 0x6 ;  /* 0x0000007a45447211 */ /* 0x080fe200078c30ff */
[----:B------:R-:W-:Y:S01]  /*10e0*/  IMAD.SHL.U32 R106, R87, 0x20, RZ ;  /* 0x00000020576a7824 */ /* 0x000fe200078e00ff */
[-C--:B------:R-:W-:Y:S01]  /*10f0*/  LEA.HI.X R113, R0, R123.reuse, RZ, 0x1, P4 ;  /* 0x0000007b00717211 */ /* 0x080fe200020f0cff */
[----:B------:R-:W-:Y:S01]  /*1100*/  IMAD.SHL.U32 R116, R95, 0x20, RZ ;  /* 0x000000205f747824 */ /* 0x000fe200078e00ff */
[----:B------:R-:W1:Y:S01]  /*1110*/  LDS R0, [UR7] ;  /* 0x00000007ff007984 */ /* 0x000e620008000800 */
[-C--:B------:R-:W-:Y:S01]  /*1120*/  LEA.HI.X R69, R84, R123.reuse, RZ, 0x1, P6 ;  /* 0x0000007b54457211 */ /* 0x080fe200030f0cff */
[----:B------:R-:W-:Y:S01]  /*1130*/  IMAD.SHL.U32 R118, R252, 0x20, RZ ;  /* 0x00000020fc767824 */ /* 0x000fe200078e00ff */
[-C--:B------:R-:W-:Y:S01]  /*1140*/  LEA R82, P6, R83, R122.reuse, 0x6 ;  /* 0x0000007a53527211 */ /* 0x080fe200078c30ff */
[----:B------:R-:W-:Y:S01]  /*1150*/  BAR.SYNC.DEFER_BLOCKING 0x0 ;  /* 0x0000000000007b1d */ /* 0x000fe20000010000 */
[-C--:B------:R-:W-:Y:S01]  /*1160*/  LEA R124, P5, R234, R122.reuse, 0x6 ;  /* 0x0000007aea7c7211 */ /* 0x080fe200078a30ff */
[----:B------:R-:W-:Y:S01]  /*1170*/  IMAD.SHL.U32 R142, R238, 0x20, RZ ;  /* 0x00000020ee8e7824 */ /* 0x000fe200078e00ff */
[-C--:B------:R-:W-:Y:S01]  /*1180*/  LEA.HI.X R83, R98, R123.reuse, RZ, 0x1, P6 ;  /* 0x0000007b62537211 */ /* 0x080fe200030f0cff */
[----:B------:R-:W-:Y:S01]  /*1190*/  IMAD.SHL.U32 R120, R230, 0x20, RZ ;  /* 0x00000020e6787824 */ /* 0x000fe200078e00ff */
[----:B------:R-:W-:Y:S01]  /*11a0*/  LEA R100, P6, R97, R122, 0x6 ;  /* 0x0000007a61647211 */ /* 0x000fe200078c30ff */
[----:B------:R-:W-:Y:S01]  /*11b0*/  IMAD.WIDE.U32 R4, R224, 0x2, R4 ;  /* 0x00000002e0047825 */ /* 0x000fe200078e0004 */
[----:B------:R-:W-:-:S02]  /*11c0*/  LEA.HI.X R125, R146, R123, RZ, 0x1, P5 ;  /* 0x0000007b927d7211 */ /* 0x000fc400028f0cff */
[-C--:B------:R-:W-:Y:S01]  /*11d0*/  LEA.HI.X R101, R114, R123.reuse, RZ, 0x1, P6 ;  /* 0x0000007b72657211 */ /* 0x080fe200030f0cff */
[----:B------:R-:W-:Y:S01]  /*11e0*/  IMAD.SHL.U32 R140, R226, 0x20, RZ ;  /* 0x00000020e28c7824 */ /* 0x000fe200078e00ff */
[-C--:B------:R-:W-:Y:S01]  /*11f0*/  LEA R114, P5, R221, R122.reuse, 0x6 ;  /* 0x0000007add727211 */ /* 0x080fe200078a30ff */
[----:B------:R-:W-:Y:S01]  /*1200*/  IMAD.SHL.U32 R134, R217, 0x20, RZ ;  /* 0x00000020d9867824 */ /* 0x000fe200078e00ff */
[-C--:B------:R-:W-:Y:S01]  /*1210*/  LEA R84, P2, R85, R122.reuse, 0x6 ;  /* 0x0000007a55547211 */ /* 0x080fe200078430ff */
[----:B------:R-:W-:Y:S01]  /*1220*/  IMAD.WIDE.U32 R74, R224, 0x2, R74 ;  /* 0x00000002e04a7825 */ /* 0x000fe200078e004a */
[----:B------:R-:W-:Y:S02]  /*1230*/  LEA.HI.X R115, R2, R123, RZ, 0x1, P5 ;  /* 0x0000007b02737211 */ /* 0x000fe400028f0cff */
[-C--:B------:R-:W-:Y:S01]  /*1240*/  LEA R86, P3, R87, R122.reuse, 0x6 ;  /* 0x0000007a57567211 */ /* 0x080fe200078630ff */
[----:B------:R-:W-:Y:S01]  /*1250*/  IMAD.WIDE.U32 R6, R224, 0x2, R6 ;  /* 0x00000002e0067825 */ /* 0x000fe200078e0006 */
[----:B------:R-:W-:-:S02]  /*1260*/  LEA R94, P0, R95, R122, 0x6 ;  /* 0x0000007a5f5e7211 */ /* 0x000fc400078030ff */
[-C--:B------:R-:W-:Y:S01]  /*1270*/  LEA.HI.X R85, R104, R123.reuse, RZ, 0x1, P2 ;  /* 0x0000007b68557211 */ /* 0x080fe200010f0cff */
[----:B------:R-:W-:Y:S01]  /*1280*/  IMAD.WIDE.U32 R76, R224, 0x2, R76 ;  /* 0x00000002e04c7825 */ /* 0x000fe200078e004c */
[-C--:B------:R-:W-:Y:S01]  /*1290*/  LEA.HI.X R87, R106, R123.reuse, RZ, 0x1, P3 ;  /* 0x0000007b6a577211 */ /* 0x080fe200018f0cff */
[----:B0-----:R0:W5:Y:S01]  /*12a0*/  LDG.E.U16 R2, desc[UR14][R52.64] ;  /* 0x0000000e34027981 */ /* 0x001162000c1e1500 */
[-C--:B------:R-:W-:Y:S01]  /*12b0*/  LEA R96, P2, R252, R122.reuse, 0x6 ;  /* 0x0000007afc607211 */ /* 0x080fe200078430ff */
[----:B------:R-:W-:Y:S01]  /*12c0*/  IMAD.SHL.U32 R108, R228, 0x20, RZ ;  /* 0x00000020e46c7824 */ /* 0x000fe200078e00ff */
[-C--:B------:R-:W-:Y:S01]  /*12d0*/  LEA R98, P3, R238, R122.reuse, 0x6 ;  /* 0x0000007aee627211 */ /* 0x080fe200078630ff */
[----:B------:R-:W5:Y:S01]  /*12e0*/  LDG.E.U16 R4, desc[UR14][R4.64] ;  /* 0x0000000e04047981 */ /* 0x000f62000c1e1500 */
[-C--:B------:R-:W-:Y:S01]  /*12f0*/  LEA.HI.X R95, R116, R123.reuse, RZ, 0x1, P0 ;  /* 0x0000007b745f7211 */ /* 0x080fe200000f0cff */
[----:B------:R-:W-:Y:S01]  /*1300*/  IMAD.WIDE.U32 R8, R224, 0x2, R8 ;  /* 0x00000002e0087825 */ /* 0x000fe200078e0008 */
[-C--:B------:R-:W-:Y:S01]  /*1310*/  LEA R106, P0, R230, R122.reuse, 0x6 ;  /* 0x0000007ae66a7211 */ /* 0x080fe200078030ff */
[----:B------:R-:W5:Y:S01]  /*1320*/  LDG.E.U16 R6, desc[UR14][R6.64] ;  /* 0x0000000e06067981 */ /* 0x000f62000c1e1500 */
[-C--:B------:R-:W-:Y:S01]  /*1330*/  LEA.HI.X R97, R118, R123.reuse, RZ, 0x1, P2 ;  /* 0x0000007b76617211 */ /* 0x080fe200010f0cff */
[----:B0-----:R-:W0:Y:S01]  /*1340*/  LDC.64 R52, c[0x0][0x388] ;  /* 0x0000e200ff347b82 */ /* 0x001e220000000a00 */
[-C--:B------:R-:W-:Y:S01]  /*1350*/  LEA.HI.X R99, R142, R123.reuse, RZ, 0x1, P3 ;  /* 0x0000007b8e637211 */ /* 0x080fe200018f0cff */
[----:B------:R-:W-:Y:S01]  /*1360*/  IMAD.SHL.U32 R144, R143, 0x80, RZ ;  /* 0x000000808f907824 */ /* 0x000fe200078e00ff */
[-C--:B------:R-:W-:Y:S01]  /*1370*/  LEA R118, P3, R226, R122.reuse, 0x6 ;  /* 0x0000007ae2767211 */ /* 0x080fe200078630ff */
[----:B------:R0:W5:Y:S01]  /*1380*/  LDG.E.U16 R5, desc[UR14][R74.64] ;  /* 0x0000000e4a057981 */ /* 0x000162000c1e1500 */
[-C--:B------:R-:W-:Y:S01]  /*1390*/  LEA.HI.X R107, R120, R123.reuse, RZ, 0x1, P0 ;  /* 0x0000007b786b7211 */ /* 0x080fe200000f0cff */
[----:B------:R-:W-:Y:S01]  /*13a0*/  IMAD.WIDE.U32 R10, R224, 0x2, R10 ;  /* 0x00000002e00a7825 */ /* 0x000fe200078e000a */
[-C--:B------:R-:W-:Y:S01]  /*13b0*/  LEA R120, P0, R217, R122.reuse, 0x6 ;  /* 0x0000007ad9787211 */ /* 0x080fe200078030ff */
[----:B------:R2:W5:Y:S01]  /*13c0*/  LDG.E.U16 R7, desc[UR14][R76.64] ;  /* 0x0000000e4c077981 */ /* 0x000562000c1e1500 */
[-C--:B------:R-:W-:Y:S01]  /*13d0*/  LEA.HI.X R119, R140, R123.reuse, RZ, 0x1, P3 ;  /* 0x0000007b8c777211 */ /* 0x080fe200018f0cff */
[----:B------:R-:W-:Y:S01]  /*13e0*/  IMAD.SHL.U32 R140, R196, 0x4, RZ ;  /* 0x00000004c48c7824 */ /* 0x000fe200078e00ff */
[-C--:B------:R-:W-:Y:S01]  /*13f0*/  LEA.HI.X R121, R134, R123.reuse, RZ, 0x1, P0 ;  /* 0x0000007b86797211 */ /* 0x080fe200000f0cff */
[----:B------:R-:W-:Y:S01]  /*1400*/  IMAD.WIDE.U32 R20, R224, 0x2, R20 ;  /* 0x00000002e0147825 */ /* 0x000fe200078e0014 */
[-C--:B------:R-:W-:Y:S01]  /*1410*/  LEA R110, P2, R228, R122.reuse, 0x6 ;  /* 0x0000007ae46e7211 */ /* 0x080fe200078430ff */
[----:B------:R-:W5:Y:S01]  /*1420*/  LDG.E.U16 R8, desc[UR14][R8.64] ;  /* 0x0000000e08087981 */ /* 0x000f62000c1e1500 */
[-C--:B------:R-:W-:Y:S01]  /*1430*/  LEA R104, P6, R232, R122.reuse, 0x6 ;  /* 0x0000007ae8687211 */ /* 0x080fe200078c30ff */
[C---:B------:R-:W-:Y:S01]  /*1440*/  IMAD.SHL.U32 R136, R3.reuse, 0x20, RZ ;  /* 0x0000002003887824 */ /* 0x040fe200078e00ff */
[-C--:B------:R-:W-:Y:S01]  /*1450*/  LEA.HI.X R111, R108, R123.reuse, RZ, 0x1, P2 ;  /* 0x0000007b6c6f7211 */ /* 0x080fe200010f0cff */
[C---:B------:R-:W-:Y:S01]  /*1460*/  IMAD.WIDE.U32 R78, R224.reuse, 0x2, R78 ;  /* 0x00000002e04e7825 */ /* 0x040fe200078e004e */
[----:B------:R-:W-:Y:S01]  /*1470*/  LEA R108, P2, R3, R122, 0x6 ;  /* 0x0000007a036c7211 */ /* 0x000fe200078430ff */
[----:B------:R-:W5:Y:S02]  /*1480*/  LDG.E.U16 R10, desc[UR14][R10.64] ;  /* 0x0000000e0a0a7981 */ /* 0x000f64000c1e1500 */
[----:B------:R-:W-:Y:S01]  /*1490*/  IMAD.WIDE.U32 R82, R224, 0x2, R82 ;  /* 0x00000002e0527825 */ /* 0x000fe200078e0052 */
[----:B------:R-:W-:Y:S01]  /*14a0*/  LEA.HI.X R109, R136, R123, RZ, 0x1, P2 ;  /* 0x0000007b886d7211 */ /* 0x000fe200010f0cff */
[----:B------:R-:W5:Y:S01]  /*14b0*/  LDG.E.U16 R20, desc[UR14][R20.64] ;  /* 0x0000000e14147981 */ /* 0x000f62000c1e1500 */
[----:B0-----:R-:W-:Y:S01]  /*14c0*/  LEA R74, P0, R196, R52, 0x3 ;  /* 0x00000034c44a7211 */ /* 0x001fe200078018ff */
[----:B------:R-:W-:-:S02]  /*14d0*/  IMAD.WIDE.U32 R22, R224, 0x2, R22 ;  /* 0x00000002e0167825 */ /* 0x000fc400078e0016 */
[----:B------:R0:W5:Y:S01]  /*14e0*/  LDG.E.U16 R9, desc[UR14][R78.64] ;  /* 0x0000000e4e097981 */ /* 0x000162000c1e1500 */
[-C--:B------:R-:W-:Y:S01]  /*14f0*/  LEA.HI.X R75, R140, R53.reuse, RZ, 0x1, P0 ;  /* 0x000000358c4b7211 */ /* 0x080fe200000f0cff */
[C---:B------:R-:W-:Y:S01]  /*1500*/  IMAD.WIDE.U32 R24, R224.reuse, 0x2, R24 ;  /* 0x00000002e0187825 */ /* 0x040fe200078e0018 */
[-C--:B--2---:R-:W-:Y:S01]  /*1510*/  LEA R76, P0, R143, R52.reuse, 0x8 ;  /* 0x000000348f4c7211 */ /* 0x084fe200078040ff */
[----:B------:R2:W5:Y:S02]  /*1520*/  LDG.E.U16 R11, desc[UR14][R82.64] ;  /* 0x0000000e520b7981 */ /* 0x000564000c1e1500 */
[----:B------:R-:W-:Y:S01]  /*1530*/  IMAD.WIDE.U32 R26, R224, 0x2, R26 ;  /* 0x00000002e01a7825 */ /* 0x000fe200078e001a */
[----:B------:R-:W-:Y:S01]  /*1540*/  LEA.HI.X R77, R144, R53, RZ, 0x1, P0 ;  /* 0x00000035904d7211 */ /* 0x000fe200000f0cff */
[----:B------:R-:W5:Y:S02]  /*1550*/  LDG.E.U16 R130, desc[UR14][R130.64] ;  /* 0x0000000e82827981 */ /* 0x000f64000c1e1500 */
[----:B------:R-:W-:Y:S01]  /*1560*/  IMAD.WIDE.U32 R46, R224, 0x2, R46 ;  /* 0x00000002e02e7825 */ /* 0x000fe200078e002e */
[CC--:B0-----:R-:W-:Y:S01]  /*1570*/  LEA R78, P2, R145.reuse, R52.reuse, 0x8 ;  /* 0x00000034914e7211 */ /* 0x0c1fe200078440ff */
[----:B------:R-:W5:Y:S02]  /*1580*/  LDG.E.U16 R128, desc[UR14][R128.64] ;  /* 0x0000000e80807981 */ /* 0x000f64000c1e1500 */
[----:B------:R-:W-:Y:S01]  /*1590*/  IMAD.SHL.U32 R142, R145, 0x80, RZ ;  /* 0x00000080918e7824 */ /* 0x000fe200078e00ff */
[C---:B--2---:R-:W-:Y:S01]  /*15a0*/  LEA R82, P0, R141.reuse, R52, 0x8 ;  /* 0x000000348d527211 */ /* 0x044fe200078040ff */
[----:B------:R-:W-:-:S02]  /*15b0*/  IMAD.SHL.U32 R21, R141, 0x80, RZ ;  /* 0x000000808d157824 */ /* 0x000fc400078e00ff */
[C---:B------:R-:W-:Y:S01]  /*15c0*/  IMAD.WIDE.U32 R12, R224.reuse, 0x2, R12 ;  /* 0x00000002e00c7825 */ /* 0x040fe200078e000c */
[----:B------:R-:W-:Y:S03]  /*15d0*/  STL [R1+0xf0], R144 ;  /* 0x0000f09001007387 */ /* 0x000fe60000100800 */
[C---:B------:R-:W-:Y:S01]  /*15e0*/  IMAD.WIDE.U32 R14, R224.reuse, 0x2, R14 ;  /* 0x00000002e00e7825 */ /* 0x040fe200078e000e */
[----:B------:R-:W-:Y:S03]  /*15f0*/  STL [R1+0xf4], R142 ;  /* 0x0000f48e01007387 */ /* 0x000fe60000100800 */
[----:B------:R-:W-:Y:S01]  /*1600*/  IMAD.WIDE.U32 R16, R224, 0x2, R16 ;  /* 0x00000002e0107825 */ /* 0x000fe200078e0010 */
[----:B------:R-:W-:Y:S01]  /*1610*/  LEA.HI.X R79, R142, R53, RZ, 0x1, P2 ;  /* 0x000000358e4f7211 */ /* 0x000fe200010f0cff */
[----:B------:R-:W5:Y:S02]  /*1620*/  LDG.E.U16 R22, desc[UR14][R22.64] ;  /* 0x0000000e16167981 */ /* 0x000f64000c1e1500 */
[----:B------:R-:W-:-:S02]  /*1630*/  IMAD.WIDE.U32 R18, R224, 0x2, R18 ;  /* 0x00000002e0127825 */ /* 0x000fc400078e0012 */
[----:B------:R-:W5:Y:S02]  /*1640*/  LDG.E.U16 R24, desc[UR14][R24.64] ;  /* 0x0000000e18187981 */ /* 0x000f64000c1e1500 */
[C---:B------:R-:W-:Y:S02]  /*1650*/  IMAD.WIDE.U32 R44, R224.reuse, 0x2, R44 ;  /* 0x00000002e02c7825 */ /* 0x040fe400078e002c */
[----:B------:R-:W5:Y:S02]  /*1660*/  LDG.E.U16 R26, desc[UR14][R26.64] ;  /* 0x0000000e1a1a7981 */ /* 0x000f64000c1e1500 */
[C---:B------:R-:W-:Y:S01]  /*1670*/  IMAD.WIDE.U32 R76, R224.reuse, 0x2, R76 ;  /* 0x00000002e04c7825 */ /* 0x040fe200078e004c */
[----:B------:R-:W-:Y:S01]  /*1680*/  LEA.HI.X R83, R21, R53, RZ, 0x1, P0 ;  /* 0x0000003515537211 */ /* 0x000fe200000f0cff */
[----:B------:R0:W5:Y:S02]  /*1690*/  LDG.E.U16 R46, desc[UR14][R46.64] ;  /* 0x0000000e2e2e7981 */ /* 0x000164000c1e1500 */
[----:B------:R-:W-:-:S02]  /*16a0*/  IMAD.WIDE.U32 R74, R224, 0x2, R74 ;  /* 0x00000002e04a7825 */ /* 0x000fc400078e004a */
[----:B------:R2:W-:Y:S02]  /*16b0*/  STL [R1+0xf8], R21 ;  /* 0x0000f81501007387 */ /* 0x0005e40000100800 */
[----:B------:R-:W-:Y:S02]  /*16c0*/  IMAD.SHL.U32 R148, R232, 0x20, RZ ;  /* 0x00000020e8947824 */ /* 0x000fe400078e00ff */
[----:B------:R-:W5:Y:S01]  /*16d0*/  LDG.E.U16 R23, desc[UR14][R76.64+0x40] ;  /* 0x0000400e4c177981 */ /* 0x000f62000c1e1500 */
[----:B------:R-:W-:Y:S02]  /*16e0*/  IMAD.WIDE.U32 R30, R224, 0x2, R30 ;  /* 0x00000002e01e7825 */ /* 0x000fe400078e001e */
[----:B------:R-:W-:Y:S01]  /*16f0*/  LEA.HI.X R105, R148, R123, RZ, 0x1, P6 ;  /* 0x0000007b94697211 */ /* 0x000fe200030f0cff */
[----:B------:R-:W5:Y:S01]  /*1700*/  LDG.E.U16 R25, desc[UR14][R76.64+0x80] ;  /* 0x0000800e4c197981 */ /* 0x000f62000c1e1500 */
[----:B0-----:R-:W-:Y:S01]  /*1710*/  IMAD.SHL.U32 R47, R137, 0x80, RZ ;  /* 0x00000080892f7824 */ /* 0x001fe200078e00ff */
[-C--:B------:R-:W-:Y:S01]  /*1720*/  LEA R116, P6, R219, R122.reuse, 0x6 ;  /* 0x0000007adb747211 */ /* 0x080fe200078c30ff */
[----:B------:R-:W-:Y:S01]  /*1730*/  IMAD.WIDE.U32 R28, R224, 0x2, R28 ;  /* 0x00000002e01c7825 */ /* 0x000fe200078e001c */
[----:B--2---:R-:W5:Y:S01]  /*1740*/  LDG.E.U16 R21, desc[UR14][R76.64] ;  /* 0x0000000e4c157981 */ /* 0x004f62000c1e1500 */
[----:B------:R-:W-:-:S02]  /*1750*/  LEA R122, P3, R147, R122, 0x6 ;  /* 0x0000007a937a7211 */ /* 0x000fc400078630ff */
[C---:B------:R-:W-:Y:S01]  /*1760*/  IMAD.WIDE.U32 R32, R224.reuse, 0x2, R32 ;  /* 0x00000002e0207825 */ /* 0x040fe200078e0020 */
[----:B------:R0:W5:Y:S03]  /*1770*/  LDG.E.U16 R27, desc[UR14][R76.64+0xc0] ;  /* 0x0000c00e4c1b7981 */ /* 0x000166000c1e1500 */
[C---:B------:R-:W-:Y:S01]  /*1780*/  IMAD.WIDE.U32 R34, R224.reuse, 0x2, R34 ;  /* 0x00000002e0227825 */ /* 0x040fe200078e0022 */
[----:B------:R-:W5:Y:S03]  /*1790*/  LDG.E.U16 R12, desc[UR14][R12.64] ;  /* 0x0000000e0c0c7981 */ /* 0x000f66000c1e1500 */
[----:B------:R-:W-:Y:S01]  /*17a0*/  IMAD.WIDE.U32 R54, R224, 0x2, R54 ;  /* 0x00000002e0367825 */ /* 0x000fe200078e0036 */
[----:B------:R-:W5:Y:S01]  /*17b0*/  LDG.E.U16 R14, desc[UR14][R14.64] ;  /* 0x0000000e0e0e7981 */ /* 0x000f62000c1e1500 */
[----:B0-----:R-:W-:-:S02]  /*17c0*/  LEA R76, P2, R137, R52, 0x8 ;  /* 0x00000034894c7211 */ /* 0x001fc400078440ff */
[----:B------:R-:W-:Y:S01]  /*17d0*/  IMAD.SHL.U32 R132, R219, 0x20, RZ ;  /* 0x00000020db847824 */ /* 0x000fe200078e00ff */
[----:B------:R-:W5:Y:S01]  /*17e0*/  LDG.E.U16 R16, desc[UR14][R16.64] ;  /* 0x0000000e10107981 */ /* 0x000f62000c1e1500 */
[----:B------:R-:W-:-:S03]  /*17f0*/  IMAD.WIDE.U32 R78, R224, 0x2, R78 ;  /* 0x00000002e04e7825 */ /* 0x000fc600078e004e */
[----:B------:R-:W5:Y:S01]  /*1800*/  LDG.E.U16 R18, desc[UR14][R18.64] ;  /* 0x0000000e12127981 */ /* 0x000f62000c1e1500 */
[----:B------:R-:W-:-:S03]  /*1810*/  IMAD.SHL.U32 R138, R147, 0x20, RZ ;  /* 0x00000020938a7824 */ /* 0x000fc600078e00ff */
[----:B------:R0:W5:Y:S01]  /*1820*/  LDG.E.U16 R44, desc[UR14][R44.64] ;  /* 0x0000000e2c2c7981 */ /* 0x000162000c1e1500 */
[----:B------:R-:W-:Y:S01]  /*1830*/  LEA.HI.X R77, R47, R53, RZ, 0x1, P2 ;  /* 0x000000352f4d7211 */ /* 0x000fe200010f0cff */
[----:B------:R-:W-:Y:S01]  /*1840*/  IMAD.WIDE.U32 R60, R224, 0x2, R60 ;  /* 0x00000002e03c7825 */ /* 0x000fe200078e003c */
[-C--:B------:R-:W-:Y:S01]  /*1850*/  LEA.HI.X R117, R132, R123.reuse, RZ, 0x1, P6 ;  /* 0x0000007b84757211 */ /* 0x080fe200030f0cff */
[----:B------:R-:W5:Y:S01]  /*1860*/  LDG.E.U16 R13, desc[UR14][R74.64] ;  /* 0x0000000e4a0d7981 */ /* 0x000f62000c1e1500 */
[----:B------:R-:W-:-:S03]  /*1870*/  LEA.HI.X R123, R138, R123, RZ, 0x1, P3 ;  /* 0x0000007b8a7b7211 */ /* 0x000fc600018f0cff */
[----:B------:R-:W5:Y:S01]  /*1880*/  LDG.E.U16 R15, desc[UR14][R74.64+0x40] ;  /* 0x0000400e4a0f7981 */ /* 0x000f62000c1e1500 */
[----:B0-----:R-:W-:-:S03]  /*1890*/  IMAD.SHL.U32 R45, R139, 0x80, RZ ;  /* 0x000000808b2d7824 */ /* 0x001fc600078e00ff */
[----:B------:R-:W5:Y:S04]  /*18a0*/  LDG.E.U16 R17, desc[UR14][R74.64+0x80] ;  /* 0x0000800e4a117981 */ /* 0x000f68000c1e1500 */
[----:B------:R0:W5:Y:S01]  /*18b0*/  LDG.E.U16 R19, desc[UR14][R74.64+0xc0] ;  /* 0x0000c00e4a137981 */ /* 0x000162000c1e1500 */
[----:B------:R-:W-:-:S03]  /*18c0*/  IMAD.WIDE.U32 R56, R224, 0x2, R56 ;  /* 0x00000002e0387825 */ /* 0x000fc600078e0038 */
[----:B------:R-:W5:Y:S01]  /*18d0*/  LDG.E.U16 R30, desc[UR14][R30.64] ;  /* 0x0000000e1e1e7981 */ /* 0x000f62000c1e1500 */
[----:B------:R-:W-:-:S03]  /*18e0*/  IMAD.WIDE.U32 R58, R224, 0x2, R58 ;  /* 0x00000002e03a7825 */ /* 0x000fc600078e003a */
[----:B------:R-:W5:Y:S01]  /*18f0*/  LDG.E.U16 R28, desc[UR14][R28.64] ;  /* 0x0000000e1c1c7981 */ /* 0x000f62000c1e1500 */
[----:B0-----:R-:W-:-:S03]  /*1900*/  LEA R74, P0, R139, R52, 0x8 ;  /* 0x000000348b4a7211 */ /* 0x001fc600078040ff */
[----:B------:R-:W5:Y:S01]  /*1910*/  LDG.E.U16 R32, desc[UR14][R32.64] ;  /* 0x0000000e20207981 */ /* 0x000f62000c1e1500 */
[----:B------:R-:W-:-:S03]  /*1920*/  LEA.HI.X R75, R45, R53, RZ, 0x1, P0 ;  /* 0x000000352d4b7211 */ /* 0x000fc600000f0cff */
[----:B------:R-:W5:Y:S01]  /*1930*/  LDG.E.U16 R34, desc[UR14][R34.64] ;  /* 0x0000000e22227981 */ /* 0x000f62000c1e1500 */
[----:B------:R-:W-:-:S03]  /*1940*/  IMAD.WIDE.U32 R76, R224, 0x2, R76 ;  /* 0x00000002e04c7825 */ /* 0x000fc600078e004c */
[----:B------:R0:W-:Y:S04]  /*1950*/  STL [R1+0xfc], R45 ;  /* 0x0000fc2d01007387 */ /* 0x0001e80000100800 */
[----:B------:R2:W5:Y:S04]  /*1960*/  LDG.E.U16 R54, desc[UR14][R54.64] ;  /* 0x0000000e36367981 */ /* 0x000568000c1e1500 */
[----:B------:R-:W5:Y:S01]  /*1970*/  LDG.E.U16 R29, desc[UR14][R78.64] ;  /* 0x0000000e4e1d7981 */ /* 0x000f62000c1e1500 */
[----:B0-----:R-:W-:-:S03]  /*1980*/  IMAD.SHL.U32 R45, R133, 0x80, RZ ;  /* 0x00000080852d7824 */ /* 0x001fc600078e00ff */
[----:B------:R-:W5:Y:S01]  /*1990*/  LDG.E.U16 R31, desc[UR14][R78.64+0x40] ;  /* 0x0000400e4e1f7981 */ /* 0x000f62000c1e1500 */
[----:B--2---:R-:W-:-:S03]  /*19a0*/  IMAD.SHL.U32 R55, R135, 0x80, RZ ;  /* 0x0000008087377824 */ /* 0x004fc600078e00ff */
[----:B------:R-:W5:Y:S04]  /*19b0*/  LDG.E.U16 R33, desc[UR14][R78.64+0x80] ;  /* 0x0000800e4e217981 */ /* 0x000f68000c1e1500 */
[----:B------:R0:W5:Y:S01]  /*19c0*/  LDG.E.U16 R35, desc[UR14][R78.64+0xc0] ;  /* 0x0000c00e4e237981 */ /* 0x000162000c1e1500 */
[----:B------:R-:W-:-:S03]  /*19d0*/  IMAD.WIDE.U32 R80, R224, 0x2, R80 ;  /* 0x00000002e0507825 */ /* 0x000fc600078e0050 */
[----:B------:R-:W-:Y:S01]  /*19e0*/  STL [R1+0x100], R47 ;  /* 0x0001002f01007387 */ /* 0x000fe20000100800 */
[----:B------:R-:W-:-:S03]  /*19f0*/  IMAD.WIDE.U32 R50, R224, 0x2, R50 ;  /* 0x00000002e0327825 */ /* 0x000fc600078e0032 */
[----:B------:R-:W5:Y:S01]  /*1a00*/  LDG.E.U16 R60, desc[UR14][R60.64] ;  /* 0x0000000e3c3c7981 */ /* 0x000f62000c1e1500 */
[-C--:B0-----:R-:W-:Y:S02]  /*1a10*/  LEA R78, P0, R133, R52.reuse, 0x8 ;  /* 0x00000034854e7211 */ /* 0x081fe400078040ff */
[----:B------:R-:W-:Y:S01]  /*1a20*/  LEA R52, P3, R135, R52, 0x8 ;  /* 0x0000003487347211 */ /* 0x000fe200078640ff */
[----:B------:R-:W-:Y:S01]  /*1a30*/  STL [R1+0x104], R45 ;  /* 0x0001042d01007387 */ /* 0x000fe20000100800 */
[-C--:B------:R-:W-:Y:S02]  /*1a40*/  LEA.HI.X R79, R45, R53.reuse, RZ, 0x1, P0 ;  /* 0x000000352d4f7211 */ /* 0x080fe400000f0cff */
[----:B------:R-:W-:Y:S01]  /*1a50*/  LEA.HI.X R53, R55, R53, RZ, 0x1, P3 ;  /* 0x0000003537357211 */ /* 0x000fe200018f0cff */
[----:B------:R-:W5:Y:S01]  /*1a60*/  LDG.E.U16 R56, desc[UR14][R56.64] ;  /* 0x0000000e38387981 */ /* 0x000f62000c1e1500 */
[----:B------:R-:W-:-:S03]  /*1a70*/  IMAD.WIDE.U32 R48, R224, 0x2, R48 ;  /* 0x00000002e0307825 */ /* 0x000fc600078e0030 */
[----:B------:R-:W5:Y:S04]  /*1a80*/  LDG.E.U16 R58, desc[UR14][R58.64] ;  /* 0x0000000e3a3a7981 */ /* 0x000f68000c1e1500 */
[----:B------:R0:W-:Y:S01]  /*1a90*/  STL [R1+0x108], R55 ;  /* 0x0001083701007387 */ /* 0x0001e20000100800 */
[----:B------:R-:W-:-:S03]  /*1aa0*/  IMAD.WIDE.U32 R40, R224, 0x2, R40 ;  /* 0x00000002e0287825 */ /* 0x000fc600078e0028 */
[----:B------:R-:W5:Y:S01]  /*1ab0*/  LDG.E.U16 R57, desc[UR14][R76.64+0x40] ;  /* 0x0000400e4c397981 */ /* 0x000f62000c1e1500 */
[----:B------:R-:W-:-:S03]  /*1ac0*/  IMAD.WIDE.U32 R36, R224, 0x2, R36 ;  /* 0x00000002e0247825 */ /* 0x000fc600078e0024 */
[----:B------:R-:W5:Y:S01]  /*1ad0*/  LDG.E.U16 R59, desc[UR14][R76.64+0x80] ;  /* 0x0000800e4c3b7981 */ /* 0x000f62000c1e1500 */
[----:B------:R-:W-:-:S03]  /*1ae0*/  IMAD.WIDE.U32 R38, R224, 0x2, R38 ;  /* 0x00000002e0267825 */ /* 0x000fc600078e0026 */
[----:B0-----:R-:W5:Y:S01]  /*1af0*/  LDG.E.U16 R55, desc[UR14][R76.64] ;  /* 0x0000000e4c377981 */ /* 0x001f62000c1e1500 */
[----:B------:R-:W-:-:S03]  /*1b00*/  IMAD.WIDE.U32 R42, R224, 0x2, R42 ;  /* 0x00000002e02a7825 */ /* 0x000fc600078e002a */
[----:B------:R0:W5:Y:S01]  /*1b10*/  LDG.E.U16 R61, desc[UR14][R76.64+0xc0] ;  /* 0x0000c00e4c3d7981 */ /* 0x000162000c1e1500 */
[----:B------:R-:W-:-:S04]  /*1b20*/  IMAD.WIDE.U32 R62, R224, 0x2, R62 ;  /* 0x00000002e03e7825 */ /* 0x000fc800078e003e */
[C---:B------:R-:W-:Y:S01]  /*1b30*/  IMAD.WIDE.U32 R70, R224.reuse, 0x2, R70 ;  /* 0x00000002e0467825 */ /* 0x040fe200078e0046 */
[----:B------:R2:W5:Y:S01]  /*1b40*/  LDG.E.U16 R80, desc[UR14][R80.64] ;  /* 0x0000000e50507981 */ /* 0x000562000c1e1500 */
[----:B0-----:R-:W-:Y:S02]  /*1b50*/  SHF.R.S32.HI R76, RZ, 0x6, R197 ;  /* 0x00000006ff4c7819 */ /* 0x001fe400000114c5 */
[----:B------:R-:W-:-:S04]  /*1b60*/  IMAD.WIDE.U32 R64, R224, 0x2, R64 ;  /* 0x00000002e0407825 */ /* 0x000fc800078e0040 */
[----:B------:R-:W-:Y:S01]  /*1b70*/  IMAD.WIDE.U32 R66, R224, 0x2, R66 ;  /* 0x00000002e0427825 */ /* 0x000fe200078e0042 */
[----:B------:R-:W-:Y:S01]  /*1b80*/  SGXT R76, R76, 0x1 ;  /* 0x000000014c4c781a */ /* 0x000fe20000000200 */
[----:B------:R0:W5:Y:S02]  /*1b90*/  LDG.E.U16 R50, desc[UR14][R50.64] ;  /* 0x0000000e32327981 */ /* 0x000164000c1e1500 */
[C---:B------:R-:W-:Y:S01]  /*1ba0*/  IMAD.WIDE.U32 R68, R224.reuse, 0x2, R68 ;  /* 0x00000002e0447825 */ /* 0x040fe200078e0044 */
[----:B--2---:R-:W-:Y:S01]  /*1bb0*/  SHF.R.U32.HI R81, RZ, 0x5, R197 ;  /* 0x00000005ff517819 */ /* 0x004fe200000116c5 */
[----:B------:R0:W5:Y:S02]  /*1bc0*/  LDG.E.U16 R48, desc[UR14][R48.64] ;  /* 0x0000000e30307981 */ /* 0x000164000c1e1500 */
[----:B------:R-:W-:Y:S01]  /*1bd0*/  IMAD.WIDE.U32 R72, R224, 0x2, R72 ;  /* 0x00000002e0487825 */ /* 0x000fe200078e0048 */
[----:B-1----:R-:W-:Y:S01]  /*1be0*/  R2UR UR13, R0 ;  /* 0x00000000000d72ca */ /* 0x002fe200000e0000 */
[----:B------:R0:W5:Y:S02]  /*1bf0*/  LDG.E.U16 R40, desc[UR14][R40.64] ;  /* 0x0000000e28287981 */ /* 0x000164000c1e1500 */
[----:B------:R-:W-:-:S04]  /*1c00*/  IMAD.WIDE.U32 R126, R224, 0x2, R126 ;  /* 0x00000002e07e7825 */ /* 0x000fc800078e007e */
[C---:B------:R-:W-:Y:S01]  /*1c10*/  IMAD.WIDE.U32 R90, R224.reuse, 0x2, R90 ;  /* 0x00000002e05a7825 */ /* 0x040fe200078e005a */
[----:B------:R0:W5:Y:S03]  /*1c20*/  LDG.E.U16 R36, desc[UR14][R36.64] ;  /* 0x0000000e24247981 */ /* 0x000166000c1e1500 */
        /* <DEDUP_REMOVED lines=16> */
[----:B------:R-:W-:-:S04]  /*1d30*/  IMAD.WIDE.U32 R102, R224, 0x2, R102 ;  /* 0x00000002e0667825 */ /* 0x000fc800078e0066 */
        /* <DEDUP_REMOVED lines=12> */
[C---:B------:R-:W-:Y:S01]  /*1e00*/  IMAD.WIDE.U32 R82, R224.reuse, 0x2, R82 ;  /* 0x00000002e0527825 */ /* 0x040fe200078e0052 */
[----:B------:R0:W5:Y:S03]  /*1e10*/  LDG.E.U16 R45, desc[UR14][R74.64] ;  /* 0x0000000e4a2d7981 */ /* 0x000166000c1e1500 */
[C---:B------:R-:W-:Y:S01]  /*1e20*/  IMAD.WIDE.U32 R78, R224.reuse, 0x2, R78 ;  /* 0x00000002e04e7825 */ /* 0x040fe200078e004e */
[----:B------:R0:W5:Y:S03]  /*1e30*/  LDG.E.U16 R47, desc[UR14][R74.64+0x40] ;  /* 0x0000400e4a2f7981 */ /* 0x000166000c1e1500 */
[----:B------:R-:W-:Y:S01]  /*1e40*/  IMAD.WIDE.U32 R52, R224, 0x2, R52 ;  /* 0x00000002e0347825 */ /* 0x000fe200078e0034 */
[----:B------:R0:W5:Y:S01]  /*1e50*/  LDG.E.U16 R49, desc[UR14][R74.64+0x80] ;  /* 0x0000800e4a317981 */ /* 0x000162000c1e1500 */
[----:B------:R-:W-:-:S02]  /*1e60*/  LOP3.LUT R77, R76, 0x90, RZ, 0xc0, !PT ;  /* 0x000000904c4d7812 */ /* 0x000fc400078ec0ff */
[----:B------:R-:W-:Y:S01]  /*1e70*/  IMAD.SHL.U32 R0, R197, 0x2, RZ ;  /* 0x00000002c5007824 */ /* 0x000fe200078e00ff */
[----:B------:R0:W5:Y:S01]  /*1e80*/  LDG.E.U16 R51, desc[UR14][R74.64+0xc0] ;  /* 0x0000c00e4a337981 */ /* 0x000162000c1e1500 */
[----:B------:R-:W-:-:S03]  /*1e90*/  R2UR UR12, R81 ;  /* 0x00000000510c72ca */ /* 0x000fc600000e0000 */
[----:B------:R0:W5:Y:S01]  /*1ea0*/  LDG.E.U16 R126, desc[UR14][R126.64] ;  /* 0x0000000e7e7e7981 */ /* 0x000162000c1e1500 */
[----:B------:R-:W-:-:S03]  /*1eb0*/  LOP3.LUT R77, R77, 0x7e, R0, 0x78, !PT ;  /* 0x0000007e4d4d7812 */ /* 0x000fc600078e7800 */
[----:B------:R0:W5:Y:S04]  /*1ec0*/  LDG.E.U16 R90, desc[UR14][R90.64] ;  /* 0x0000000e5a5a7981 */ /* 0x000168000c1e1500 */
        /* <DEDUP_REMOVED lines=31> */
[----:B------:R0:W5:Y:S01]  /*20c0*/  LDG.E.U16 R75, desc[UR14][R52.64+0xc0] ;  /* 0x0000c00e344b7981 */ /* 0x000162000c1e1500 */
[----:B------:R-:W-:Y:S05]  /*20d0*/  @P1 BRA `(.L_x_5) ;  /* 0x0000000000181947 */ /* 0x000fea0003800000 */
[----:B------:R-:W-:Y:S01]  /*20e0*/  ELECT P0, URZ, PT ;  /* 0x0000000000ff782f */ /* 0x000fe20003800000 */
[----:B------:R-:W-:Y:S01]  /*20f0*/  IMAD.MOV.U32 R0, RZ, RZ, 0x1 ;  /* 0x00000001ff007424 */ /* 0x000fe200078e00ff */
[----:B------:R-:W-:Y:S01]  /*2100*/  UMOV UR4, 0x40 ;  /* 0x0000004000047882 */ /* 0x000fe20000000000 */
[----:B------:R-:W-:Y:S01]  /*2110*/  UVIRTCOUNT.DEALLOC.SMPOOL 0x80 ;  /* 0x000000800000784c */ /* 0x000fe20000000000 */
[----:B------:R-:W-:-:S09]  /*2120*/  ULEA UR4, UR6, UR4, 0x18 ;  /* 0x0000000406047291 */ /* 0x000fd2000f8ec0ff */
[----:B------:R1:W-:Y:S03]  /*2130*/  @P0 STS.U8 [UR4], R0 ;  /* 0x00000000ff000988 */ /* 0x0003e60008000004 */
.L_x_5:
[----:B------:R-:W-:Y:S01]  /*2140*/  LOP3.LUT P2, RZ, R197, 0x7f, RZ, 0xc0, !PT ;  /* 0x0000007fc5ff7812 */ /* 0x000fe2000784c0ff */
[----:B-----5:R-:W-:Y:S01]  /*2150*/  STS.U16 [R77+UR7+0x200], R128 ;  /* 0x000200804d007988 */ /* 0x020fe20008000407 */
[----:B0-----:R-:W-:Y:S01]  /*2160*/  LOP3.LUT R53, R77, 0x20, RZ, 0x3c, !PT ;  /* 0x000000204d357812 */ /* 0x001fe200078e3cff */
[----:B------:R-:W-:Y:S01]  /*2170*/  UMOV UR4, 0x1 ;  /* 0x0000000100047882 */ /* 0x000fe20000000000 */
[----:B-1----:R-:W-:Y:S01]  /*2180*/  LOP3.LUT R0, R197, 0x7f, RZ, 0xc0, !PT ;  /* 0x0000007fc5007812 */ /* 0x002fe200078ec0ff */
[----:B------:R-:W-:Y:S04]  /*2190*/  STS.U16 [R77+UR7+0x400], R126 ;  /* 0x0004007e4d007988 */ /* 0x000fe80008000407 */
[----:B------:R-:W-:Y:S04]  /*21a0*/  STS.U16 [R77+UR7+0x600], R10 ;  /* 0x0006000a4d007988 */ /* 0x000fe80008000407 */
[----:B------:R-:W-:Y:S01]  /*21b0*/  VOTEU.ALL UP0, P2 ;  /* 0x0000000000ff7886 */ /* 0x000fe20001000000 */
[----:B------:R-:W-:Y:S01]  /*21c0*/  STS.U16 [R77+UR7+0x800], R4 ;  /* 0x000800044d007988 */ /* 0x000fe20008000407 */
[----:B------:R-:W-:-:S03]  /*21d0*/  VOTEU.ALL UP1, P2 ;  /* 0x0000000000ff7886 */ /* 0x000fc60001020000 */
[----:B------:R-:W-:Y:S01]  /*21e0*/  STS.U16 [R77+UR7+0xa00], R6 ;  /* 0x000a00064d007988 */ /* 0x000fe20008000407 */
[----:B------:R-:W-:-:S04]  /*21f0*/  @!UP0 UIADD3 UR4, UPT, UPT, -UR4, 0x100000, URZ ;  /* 0x0010000004048890 */ /* 0x000fc8000fffe1ff */
[----:B------:R-:W-:Y:S02]  /*2200*/  @!UP0 USHF.L.U32 UR5, UR4, 0xb, URZ ;  /* 0x0000000b04058899 */ /* 0x000fe400080006ff */
[----:B------:R-:W-:Y:S02]  /*2210*/  @!UP0 USHF.L.U32 UR4, UR4, 0x1, URZ ;  /* 0x0000000104048899 */ /* 0x000fe400080006ff */
[----:B------:R-:W-:Y:S01]  /*2220*/  UISETP.NE.U32.AND UP0, UPT, UR12, URZ, UPT ;  /* 0x000000ff0c00728c */ /* 0x000fe2000bf05070 */
[----:B------:R-:W-:Y:S04]  /*2230*/  STS.U16 [R77+UR7+0xc00], R8 ;  /* 0x000c00084d007988 */ /* 0x000fe80008000407 */
        /* <DEDUP_REMOVED lines=20> */
[----:B------:R0:W-:Y:S04]  /*2380*/  STS.U16 [R77+UR7+0x3600], R2 ;  /* 0x003600024d007988 */ /* 0x0001e80008000407 */
[----:B------:R-:W-:Y:S04]  /*2390*/  STS.U16 [R77+UR7+0x3800], R60 ;  /* 0x0038003c4d007988 */ /* 0x000fe80008000407 */
[----:B------:R-:W-:Y:S01]  /*23a0*/  STS.U16 [R77+UR7+0x3a00], R54 ;  /* 0x003a00364d007988 */ /* 0x000fe20008000407 */
[----:B0-----:R-:W-:-:S03]  /*23b0*/  SHF.R.U32.HI R2, RZ, 0x1, R196 ;  /* 0x00000001ff027819 */ /* 0x001fc600000116c4 */
[----:B------:R-:W-:Y:S04]  /*23c0*/  STS.U16 [R77+UR7+0x3c00], R56 ;  /* 0x003c00384d007988 */ /* 0x000fe80008000407 */
[----:B------:R-:W-:Y:S04]  /*23d0*/  STS.U16 [R77+UR7+0x3e00], R58 ;  /* 0x003e003a4d007988 */ /* 0x000fe80008000407 */
[----:B------:R-:W-:Y:S04]  /*23e0*/  STS.U16 [R77+UR7], R130 ;  /* 0x000000824d007988 */ /* 0x000fe80008000407 */
[----:B------:R0:W-:Y:S04]  /*23f0*/  STS.U16 [R53+UR7+0xf00], R5 ;  /* 0x000f000535007988 */ /* 0x0001e80008000407 */
[----:B------:R1:W-:Y:S04]  /*2400*/  STS.U16 [R53+UR7+0x100], R62 ;  /* 0x0001003e35007988 */ /* 0x0003e80008000407 */
[----:B------:R1:W-:Y:S01]  /*2410*/  STS.U16 [R53+UR7+0x300], R70 ;  /* 0x0003004635007988 */ /* 0x0003e20008000407 */
[----:B0-----:R-:W-:-:S03]  /*2420*/  IMAD R5, R224, 0x2, R140 ;  /* 0x00000002e0057824 */ /* 0x001fc600078e028c */
[----:B------:R1:W-:Y:S02]  /*2430*/  STS.U16 [R53+UR7+0x500], R64 ;  /* 0x0005004035007988 */ /* 0x0003e40008000407 */
[----:B------:R-:W-:Y:S02]  /*2440*/  LOP3.LUT R4, R5, R2, RZ, 0x3c, !PT ;  /* 0x0000000205047212 */ /* 0x000fe400078e3cff */
[----:B------:R1:W-:Y:S04]  /*2450*/  STS.U16 [R53+UR7+0x700], R66 ;  /* 0x0007004235007988 */ /* 0x0003e80008000407 */
        /* <DEDUP_REMOVED lines=58> */
[----:B------:R1:W-:Y:S01]  /*2800*/  STS.U16 [R4+UR7+0x5e00], R75 ;  /* 0x005e004b04007988 */ /* 0x0003e20008000407 */
[----:B------:R0:W-:Y:S06]  /*2810*/  MEMBAR.ALL.CTA ;  /* 0x0000000000007992 */ /* 0x0001ec0000008000 */
[----:B0-----:R-:W-:Y:S04]  /*2820*/  FENCE.VIEW.ASYNC.S ;  /* 0x00000000000073c6 */ /* 0x001fe80000000000 */
[----:B------:R-:W0:Y:S02]  /*2830*/  FENCE.VIEW.ASYNC.S ;  /* 0x00000000000073c6 */ /* 0x000e240000000000 */
[----:B0-----:R1:W0:Y:S02]  /*2840*/  @!UP1 SYNCS.EXCH.64 URZ, [UR7+0x6000], UR4 ;  /* 0x0060000407ff95b2 */ /* 0x0012240008000100 */
[----:B0-----:R-:W-:Y:S06]  /*2850*/  BAR.SYNC.DEFER_BLOCKING 0x0 ;  /* 0x0000000000007b1d */ /* 0x001fec0000010000 */
[----:B-1----:R-:W-:Y:S05]  /*2860*/  BRA.U UP0, `(.L_x_6) ;  /* 0x00000001007c7547 */ /* 0x002fea000b800000 */
[----:B------:R-:W-:Y:S02]  /*2870*/  USHF.R.U32.HI UR8, URZ, 0x4, UR7 ;  /* 0x00000004ff087899 */ /* 0x000fe40008011607 */
[----:B------:R-:W-:Y:S02]  /*2880*/  UIADD3 UR4, UPT, UPT, UR7, 0x4000, URZ ;  /* 0x0000400007047890 */ /* 0x000fe4000fffe0ff */
[----:B------:R-:W-:Y:S02]  /*2890*/  USGXT.U32 UR8, UR8, 0xe ;  /* 0x0000000e0808789a */ /* 0x000fe40008000000 */
[----:B------:R-:W-:Y:S02]  /*28a0*/  USHF.R.U32.HI UR4, URZ, 0x4, UR4 ;  /* 0x00000004ff047899 */ /* 0x000fe40008011604 */
[----:B------:R-:W-:Y:S01]  /*28b0*/  UIADD3 UR22, UP0, UPT, UR8, 0x2, URZ ;  /* 0x0000000208167890 */ /* 0x000fe2000ff1e0ff */
[----:B------:R-:W-:Y:S01]  /*28c0*/  UMOV UR5, URZ ;  /* 0x000000ff00057c82 */ /* 0x000fe20008000000 */
[----:B------:R-:W-:-:S02]  /*28d0*/  USGXT.U32 UR4, UR4, 0xe ;  /* 0x0000000e0404789a */ /* 0x000fc40008000000 */
[----:B------:R-:W-:Y:S01]  /*28e0*/  UIADD3.X UR23, UPT, UPT, UR5, -0x7fffbfe0, URZ, UP0, !UPT ;  /* 0x8000402005177890 */ /* 0x000fe200087fe4ff */
[----:B------:R-:W-:Y:S01]  /*28f0*/  UMOV UR10, 0x1000080 ;  /* 0x01000080000a7882 */ /* 0x000fe20000000000 */
[----:B------:R-:W-:Y:S01]  /*2900*/  UMOV UR11, 0x40004040 ;  /* 0x40004040000b7882 */ /* 0x000fe20000000000 */
[----:B------:R-:W-:Y:S02]  /*2910*/  ULOP3.LUT UR16, UR4, 0x1000000, URZ, 0xfc, !UPT ;  /* 0x0100000004107892 */ /* 0x000fe4000f8efcff */
[----:B------:R-:W-:Y:S02]  /*2920*/  UIADD3.64 UR4, UPT, UPT, UR4, UR10, URZ ;  /* 0x0000000a04047297 */ /* 0x000fe4000fffe0ff */
[----:B------:R-:W-:Y:S02]  /*2930*/  UIADD3 UR18, UPT, UPT, UR13, 0x80, URZ ;  /* 0x000000800d127890 */ /* 0x000fe4000fffe0ff */
[----:B------:R-:W-:Y:S02]  /*2940*/  UIADD3.64 UR10, UPT, UPT, UR22, 0x1fe, URZ ;  /* 0x000001fe160a7897 */ /* 0x000fe4000fffe0ff */
[----:B------:R-:W-:-:S02]  /*2950*/  UIADD3 UR19, UPT, UPT, UR13, 0x80, URZ ;  /* 0x000000800d137890 */ /* 0x000fc4000fffe0ff */
[----:B------:R-:W-:Y:S01]  /*2960*/  UIADD3.64 UR20, UPT, UPT, UR22, 0x200, URZ ;  /* 0x0000020016147897 */ /* 0x000fe2000fffe0ff */
[----:B------:R-:W-:Y:S01]  /*2970*/  UMOV UR24, 0x0 ;  /* 0x0000000000187882 */ /* 0x000fe20000000000 */
[----:B------:R-:W-:Y:S01]  /*2980*/  UMOV UR25, 0x8210010 ;  /* 0x0821001000197882 */ /* 0x000fe20000000000 */
[----:B------:R-:W-:Y:S01]  /*2990*/  UMOV UR9, 0x80004020 ;  /* 0x8000402000097882 */ /* 0x000fe20000000000 */
[----:B------:R-:W-:Y:S01]  /*29a0*/  UMOV UR17, 0x40004040 ;  /* 0x4000404000117882 */ /* 0x000fe20000000000 */
[----:B------:R-:W-:Y:S01]  /*29b0*/  UMOV UR26, 0x0 ;  /* 0x00000000001a7882 */ /* 0x000fe20000000000 */
[----:B------:R-:W-:Y:S01]  /*29c0*/  UMOV UR27, 0x8210010 ;  /* 0x08210010001b7882 */ /* 0x000fe20000000000 */
[----:B------:R-:W-:Y:S01]  /*29d0*/  UMOV UR28, 0x0 ;  /* 0x00000000001c7882 */ /* 0x000fe20000000000 */
[----:B------:R-:W-:Y:S01]  /*29e0*/  UMOV UR29, 0x8210010 ;  /* 0x08210010001d7882 */ /* 0x000fe20000000000 */
[----:B------:R0:W-:Y:S01]  /*29f0*/  UTCHMMA gdesc[UR8], gdesc[UR16], tmem[UR13], tmem[UR24], idesc[UR25], !UPT ;  /* 0x00ff1810080075ea */ /* 0x0001e2000f80000d */
[----:B------:R-:W-:Y:S01]  /*2a00*/  UMOV UR30, 0x0 ;  /* 0x00000000001e7882 */ /* 0x000fe20000000000 */
[----:B------:R-:W-:Y:S01]  /*2a10*/  UMOV UR31, 0x8210010 ;  /* 0x08210010001f7882 */ /* 0x000fe20000000000 */
[----:B------:R0:W-:Y:S01]  /*2a20*/  UTCHMMA gdesc[UR22], gdesc[UR4], tmem[UR13], tmem[UR26], idesc[UR27], UPT ;  /* 0x00ff1a04160075ea */ /* 0x0001e2000b80000d */
[----:B------:R0:W-:Y:S01]  /*2a30*/  UTCHMMA gdesc[UR10], gdesc[UR16], tmem[UR18], tmem[UR28], idesc[UR29], !UPT ;  /* 0x00ff1c100a0075ea */ /* 0x0001e2000f800012 */
[----:B------:R0:W-:Y:S01]  /*2a40*/  UTCHMMA gdesc[UR20], gdesc[UR4], tmem[UR19], tmem[UR30], idesc[UR31], UPT ;  /* 0x00ff1e04140075ea */ /* 0x0001e2000b800013 */
[----:B------:R-:W-:Y:S01]  /*2a50*/  NOP ;  /* 0x0000000000007918 */ /* 0x000fe20000000000 */
.L_x_6:
[----:B------:R-:W-:Y:S01]  /*2a60*/  ELECT P0, URZ, PT ;  /* 0x0000000000ff782f */ /* 0x000fe20003800000 */
[----:B0-----:R-:W-:-:S03]  /*2a70*/  UIADD3 UR4, UPT, UPT, UR7, 0x6000, URZ ;  /* 0x0000600007047890 */ /* 0x001fc6000fffe0ff */
[----:B------:R-:W-:Y:S01]  /*2a80*/  ISETP.LT.U32.AND P0, PT, R0, 0x20, P0 ;  /* 0x000000200000780c */ /* 0x000fe20000701070 */
[----:B------:R-:W-:-:S12]  /*2a90*/  UMOV UR5, URZ ;  /* 0x000000ff00057c82 */ /* 0x000fd80008000000 */
[----:B------:R-:W-:Y:S01]  /*2aa0*/  VOTEU.ANY UP0, P0 ;  /* 0x0000000000ff7886 */ /* 0x000fe20000000100 */
[----:B------:R-:W-:-:S04]  /*2ab0*/  VOTEU.ANY UP1, P0 ;  /* 0x0000000000ff7886 */ /* 0x000fc80000020100 */
[----:B------:R-:W-:Y:S01]  /*2ac0*/  @UP0 UMOV UR5, UR4 ;  /* 0x0000000400050c82 */ /* 0x000fe20008000000 */
[----:B------:R-:W-:Y:S01]  /*2ad0*/  USHF.L.U32 UR4, UR12, 0x15, URZ ;  /* 0x000000150c047899 */ /* 0x000fe200080006ff */
[----:B------:R0:W-:Y:S01]  /*2ae0*/  @UP1 UTCBAR [UR5], URZ ;  /* 0x000000ff050013e9 */ /* 0x0001e200080000ff */
[----:B------:R-:W-:Y:S02]  /*2af0*/  BAR.SYNC.DEFER_BLOCKING 0x0 ;  /* 0x0000000000007b1d */ /* 0x000fe40000010000 */
[----:B------:R-:W-:-:S04]  /*2b00*/  ULOP3.LUT UR4, UR4, 0x600000, URZ, 0xc0, !UPT ;  /* 0x0060000004047892 */ /* 0x000fc8000f8ec0ff */
[----:B------:R-:W-:Y:S01]  /*2b10*/  UIADD3 UR4, UPT, UPT, UR13, UR4, URZ ;  /* 0x000000040d047290 */ /* 0x000fe2000fffe0ff */
[----:B------:R-:W1:Y:S02]  /*2b20*/  SYNCS.PHASECHK.TRANS64.TRYWAIT P0, [UR7+0x6000], RZ ;  /* 0x006000ffff0075a7 */ /* 0x000e640008001107 */
[----:B01----:R-:W-:Y:S09]  /*2b30*/  @!P0 BRA `(.L_x_7) ;  /* 0x0000005000288947 */ /* 0x003ff20003800000 */
.L_x_11:
[----:B------:R-:W-:Y:S01]  /*2b40*/  BAR.SYNC.DEFER_BLOCKING 0x0 ;  /* 0x0000000000007b1d */ /* 0x000fe20000010000 */
[C---:B------:R-:W-:Y:S01]  /*2b50*/  IMAD.SHL.U32 R0, R197.reuse, 0x10, RZ ;  /* 0x00000010c5007824 */ /* 0x040fe200078e00ff */
[----:B------:R-:W-:-:S04]  /*2b60*/  LOP3.LUT R198, R197, 0x7, RZ, 0xc0, !PT ;  /* 0x00000007c5c67812 */ /* 0x000fc800078ec0ff */
[----:B------:R-:W-:Y:S01]  /*2b70*/  LOP3.LUT R5, R0, 0x7f0, RZ, 0xc0, !PT ;  /* 0x000007f000057812 */ /* 0x000fe200078ec0ff */
[----:B------:R-:W-:Y:S01]  /*2b80*/  IMAD R196, R196, 0x4, R198 ;  /* 0x00000004c4c47824 */ /* 0x000fe200078e02c6 */
[----:B------:R-:W0:Y:S01]  /*2b90*/  LDTM.x64 R72, tmem[UR4] ;  /* 0x00000004004879ee */ /* 0x000e220008340000 */
[----:B------:R-:W1:Y:S02]  /*2ba0*/  LDCU.64 UR20, c[0x0][0x390] ;  /* 0x00007200ff1477ac */ /* 0x000e640008000a00 */
[----:B------:R-:W-:Y:S01]  /*2bb0*/  IMAD R0, R198, 0x800, R5 ;  /* 0x00000800c6007824 */ /* 0x000fe200078e0205 */
[----:B------:R-:W-:Y:S01]  /*2bc0*/  SHF.R.S32.HI R198, RZ, 0x3, R197 ;  /* 0x00000003ffc67819 */ /* 0x000fe200000114c5 */
[----:B------:R-:W-:Y:S01]  /*2bd0*/  IMAD.SHL.U32 R196, R196, 0x10, RZ ;  /* 0x00000010c4c47824 */ /* 0x000fe200078e00ff */
[----:B------:R-:W2:Y:S01]  /*2be0*/  LDCU.64 UR8, c[0x0][0x390] ;  /* 0x00007200ff0877ac */ /* 0x000ea20008000a00 */
[----:B------:R-:W-:Y:S01]  /*2bf0*/  IMAD.SHL.U32 R197, R197, 0x8, RZ ;  /* 0x00000008c5c57824 */ /* 0x000fe200078e00ff */
[----:B------:R-:W-:-:S02]  /*2c00*/  LOP3.LUT R201, R0, 0x10, RZ, 0x3c, !PT ;  /* 0x0000001000c97812 */ /* 0x000fc400078e3cff */
[C---:B------:R-:W-:Y:S01]  /*2c10*/  LOP3.LUT R200, R0.reuse, 0x20, RZ, 0x3c, !PT ;  /* 0x0000002000c87812 */ /* 0x040fe200078e3cff */
[----:B------:R-:W3:Y:S01]  /*2c20*/  LDCU.64 UR10, c[0x0][0x390] ;  /* 0x00007200ff0a77ac */ /* 0x000ee20008000a00 */
[C---:B------:R-:W-:Y:S02]  /*2c30*/  LOP3.LUT R205, R0.reuse, 0x30, RZ, 0x3c, !PT ;  /* 0x0000003000cd7812 */ /* 0x040fe400078e3cff */
[C---:B------:R-:W-:Y:S01]  /*2c40*/  LOP3.LUT R204, R0.reuse, 0x40, RZ, 0x3c, !PT ;  /* 0x0000004000cc7812 */ /* 0x040fe200078e3cff */
[----:B------:R-:W4:Y:S01]  /*2c50*/  LDCU.64 UR24, c[0x0][0x390] ;  /* 0x00007200ff1877ac */ /* 0x000f220008000a00 */
[----:B------:R-:W5:Y:S01]  /*2c60*/  @!P2 SYNCS.CCTL.IV [UR7+0x6000] ;  /* 0x00600000ff00a9b1 */ /* 0x000f620008000007 */
[C---:B------:R-:W-:Y:S02]  /*2c70*/  LOP3.LUT R203, R0.reuse, 0x50, RZ, 0x3c, !PT ;  /* 0x0000005000cb7812 */ /* 0x040fe400078e3cff */
[C---:B------:R-:W-:Y:S01]  /*2c80*/  LOP3.LUT R202, R0.reuse, 0x60, RZ, 0x3c, !PT ;  /* 0x0000006000ca7812 */ /* 0x040fe200078e3cff */
[----:B------:R-:W1:Y:S01]  /*2c90*/  LDCU.64 UR32, c[0x0][0x390] ;  /* 0x00007200ff2077ac */ /* 0x000e620008000a00 */
[----:B------:R-:W-:-:S02]  /*2ca0*/  LOP3.LUT R199, R0, 0x70, RZ, 0x3c, !PT ;  /* 0x0000007000c77812 */ /* 0x000fc400078e3cff */
[----:B------:R-:W-:Y:S01]  /*2cb0*/  SGXT R198, R198, 0x1 ;  /* 0x00000001c6c6781a */ /* 0x000fe20000000200 */
[----:B0-----:R-:W-:Y:S01]  /*2cc0*/  IMAD.MOV.U32 R8, RZ, RZ, R132 ;  /* 0x000000ffff087224 */ /* 0x001fe200078e0084 */
[----:B------:R-:W0:Y:S01]  /*2cd0*/  LDCU.64 UR44, c[0x0][0x390] ;  /* 0x00007200ff2c77ac */ /* 0x000e220008000a00 */
[----:B------:R-:W-:Y:S01]  /*2ce0*/  IMAD.MOV.U32 R7, RZ, RZ, R133 ;  /* 0x000000ffff077224 */ /* 0x000fe200078e0085 */
[----:B------:R-:W-:Y:S01]  /*2cf0*/  LOP3.LUT R2, R2, 0x2040, R198, 0xf8, !PT ;  /* 0x0000204002027812 */ /* 0x000fe200078ef8c6 */
[----:B------:R-:W-:Y:S01]  /*2d00*/  IMAD.MOV.U32 R6, RZ, RZ, R134 ;  /* 0x000000ffff067224 */ /* 0x000fe200078e0086 */
[----:B------:R-:W0:Y:S01]  /*2d10*/  LDCU.64 UR48, c[0x0][0x390] ;  /* 0x00007200ff3077ac */ /* 0x000e220008000a00 */
[----:B------:R-:W-:Y:S01]  /*2d20*/  IMAD.MOV.U32 R4, RZ, RZ, R135 ;  /* 0x000000ffff047224 */ /* 0x000fe200078e0087 */
[----:B------:R-:W-:Y:S01]  /*2d30*/  LOP3.LUT R2, R2, R196, RZ, 0x3c, !PT ;  /* 0x000000c402027212 */ /* 0x000fe200078e3cff */
[----:B------:R-:W0:Y:S01]  /*2d40*/  LDTM.x64 R132, tmem[UR4+0x40] ;  /* 0x00004004008479ee */ /* 0x000e220008340000 */
[----:B------:R-:W-:Y:S01]  /*2d50*/  IMAD.MOV.U32 R68, RZ, RZ, R72 ;  /* 0x000000ffff447224 */ /* 0x000fe200078e0048 */
[----:B------:R-:W-:Y:S01]  /*2d60*/  LOP3.LUT R196, R197, 0x80, RZ, 0xc0, !PT ;  /* 0x00000080c5c47812 */ /* 0x000fe200078ec0ff */
[----:B------:R-:W-:Y:S01]  /*2d70*/  IMAD.MOV.U32 R67, RZ, RZ, R73 ;  /* 0x000000ffff437224 */ /* 0x000fe200078e0049 */
[----:B------:R-:W0:Y:S01]  /*2d80*/  LDCU.64 UR58, c[0x0][0x390] ;  /* 0x00007200ff3a77ac */ /* 0x000e220008000a00 */
[----:B------:R-:W-:Y:S01]  /*2d90*/  IMAD.MOV.U32 R66, RZ, RZ, R74 ;  /* 0x000000ffff427224 */ /* 0x000fe200078e004a */
[----:B------:R-:W-:Y:S01]  /*2da0*/  IADD3 R2, PT, PT, R2, UR7, R196 ;  /* 0x0000000702027c10 */ /* 0x000fe2000fffe0c4 */
[----:B------:R-:W-:Y:S01]  /*2db0*/  IMAD.MOV.U32 R65, RZ, RZ, R75 ;  /* 0x000000ffff417224 */ /* 0x000fe200078e004b */
[----:B------:R-:W1:Y:S01]  /*2dc0*/  LDCU.64 UR60, c[0x0][0x390] ;  /* 0x00007200ff3c77ac */ /* 0x000e620008000a00 */
[----:B------:R-:W-:-:S02]  /*2dd0*/  IMAD.MOV.U32 R64, RZ, RZ, R76 ;  /* 0x000000ffff407224 */ /* 0x000fc400078e004c */
[----:B------:R-:W-:Y:S01]  /*2de0*/  IMAD.MOV.U32 R63, RZ, RZ, R77 ;  /* 0x000000ffff3f7224 */ /* 0x000fe200078e004d */
[----:B------:R-:W1:Y:S01]  /*2df0*/  LDCU.64 UR42, c[0x0][0x390] ;  /* 0x00007200ff2a77ac */ /* 0x000e620008000a00 */
[----:B------:R-:W-:Y:S02]  /*2e00*/  IMAD.MOV.U32 R62, RZ, RZ, R78 ;  /* 0x000000ffff3e7224 */ /* 0x000fe400078e004e */
[----:B------:R-:W-:Y:S01]  /*2e10*/  IMAD.MOV.U32 R61, RZ, RZ, R79 ;  /* 0x000000ffff3d7224 */ /* 0x000fe200078e004f */
[----:B------:R-:W1:Y:S01]  /*2e20*/  LDCU.64 UR28, c[0x0][0x390] ;  /* 0x00007200ff1c77ac */ /* 0x000e620008000a00 */
[----:B------:R-:W-:Y:S02]  /*2e30*/  IMAD.MOV.U32 R60, RZ, RZ, R80 ;  /* 0x000000ffff3c7224 */ /* 0x000fe400078e0050 */
[----:B------:R-:W-:Y:S01]  /*2e40*/  IMAD.MOV.U32 R59, RZ, RZ, R81 ;  /* 0x000000ffff3b7224 */ /* 0x000fe200078e0051 */
[----:B------:R-:W1:Y:S01]  /*2e50*/  LDCU.64 UR30, c[0x0][0x390] ;  /* 0x00007200ff1e77ac */ /* 0x000e620008000a00 */
[----:B------:R-:W-:-:S02]  /*2e60*/  IMAD.MOV.U32 R58, RZ, RZ, R82 ;  /* 0x000000ffff3a7224 */ /* 0x000fc400078e0052 */
[----:B------:R-:W-:Y:S01]  /*2e70*/  IMAD.MOV.U32 R57, RZ, RZ, R83 ;  /* 0x000000ffff397224 */ /* 0x000fe200078e0053 */
[----:B0-----:R-:W-:Y:S01]  /*2e80*/  STL.64 [R1+0x220], R194 ;  /* 0x000220c201007387 */ /* 0x001fe20000100a00 */
[----:B------:R-:W-:Y:S01]  /*2e90*/  IMAD.MOV.U32 R56, RZ, RZ, R84 ;  /* 0x000000ffff387224 */ /* 0x000fe200078e0054 */
[----:B------:R-:W0:Y:S01]  /*2ea0*/  LDCU.64 UR34, c[0x0][0x390] ;  /* 0x00007200ff2277ac */ /* 0x000e220008000a00 */
[----:B------:R-:W-:Y:S01]  /*2eb0*/  IMAD.MOV.U32 R55, RZ, RZ, R85 ;  /* 0x000000ffff377224 */ /* 0x000fe200078e0055 */
[----:B------:R-:W-:Y:S01]  /*2ec0*/  STL.64 [R1+0x218], R192 ;  /* 0x000218c001007387 */ /* 0x000fe20000100a00 */
        /* <DEDUP_REMOVED lines=48> */
[----:B------:R-:W-:-:S02]  /*31d0*/  IMAD.MOV.U32 R30, RZ, RZ, R110 ;  /* 0x000000ffff1e7224 */ /* 0x000fc400078e006e */
[----:B------:R-:W-:Y:S01]  /*31e0*/  IMAD.MOV.U32 R29, RZ, RZ, R111 ;  /* 0x000000ffff1d7224 */ /* 0x000fe200078e006f */
[----:B------:R-:W-:Y:S01]  /*31f0*/  STL.64 [R1+0x1b0], R166 ;  /* 0x0001b0a601007387 */ /* 0x000fe20000100a00 */
[----:B------:R-:W-:Y:S02]  /*3200*/  IMAD.MOV.U32 R28, RZ, RZ, R112 ;  /* 0x000000ffff1c7224 */ /* 0x000fe400078e0070 */
[----:B------:R-:W-:Y:S01]  /*3210*/  IMAD.MOV.U32 R27, RZ, RZ, R113 ;  /* 0x000000ffff1b7224 */ /* 0x000fe200078e0071 */
[----:B------:R-:W-:Y:S01]  /*3220*/  STL.64 [R1+0x1a8], R164 ;  /* 0x0001a8a401007387 */ /* 0x000fe20000100a00 */
[----:B------:R-:W-:Y:S02]  /*3230*/  IMAD.MOV.U32 R26, RZ, RZ, R114 ;  /* 0x000000ffff1a7224 */ /* 0x000fe400078e0072 */
        /* <DEDUP_REMOVED lines=16> */
[----:B------:R0:W-:Y:S01]  /*3340*/  STL.64 [R1+0x178], R152 ;  /* 0x0001789801007387 */ /* 0x0001e20000100a00 */
[----:B------:R-:W-:Y:S02]  /*3350*/  IMAD.MOV.U32 R14, RZ, RZ, R126 ;  /* 0x000000ffff0e7224 */ /* 0x000fe400078e007e */
[----:B------:R-:W-:Y:S01]  /*3360*/  IMAD.MOV.U32 R13, RZ, RZ, R127 ;  /* 0x000000ffff0d7224 */ /* 0x000fe200078e007f */
[----:B------:R1:W-:Y:S01]  /*3370*/  STL.64 [R1+0x170], R150 ;  /* 0x0001709601007387 */ /* 0x0003e20000100a00 */
[----:B------:R-:W-:-:S02]  /*3380*/  IMAD.MOV.U32 R12, RZ, RZ, R128 ;  /* 0x000000ffff0c7224 */ /* 0x000fc400078e0080 */
[----:B------:R-:W-:Y:S01]  /*3390*/  IMAD.MOV.U32 R11, RZ, RZ, R129 ;  /* 0x000000ffff0b7224 */ /* 0x000fe200078e0081 */
[----:B------:R2:W-:Y:S01]  /*33a0*/  STL.64 [R1+0x168], R148 ;  /* 0x0001689401007387 */ /* 0x0005e20000100a00 */
[----:B------:R-:W-:Y:S02]  /*33b0*/  IMAD.MOV.U32 R10, RZ, RZ, R130 ;  /* 0x000000ffff0a7224 */ /* 0x000fe400078e0082 */
[----:B------:R-:W-:Y:S01]  /*33c0*/  IMAD.MOV.U32 R9, RZ, RZ, R131 ;  /* 0x000000ffff097224 */ /* 0x000fe200078e0083 */
[----:B------:R3:W-:Y:S01]  /*33d0*/  STL.64 [R1+0x160], R146 ;  /* 0x0001609201007387 */ /* 0x0007e20000100a00 */
[----:B0-----:R-:W-:Y:S02]  /*33e0*/  IMAD.MOV.U32 R152, RZ, RZ, R48 ;  /* 0x000000ffff987224 */ /* 0x001fe400078e0030 */
[----:B------:R-:W-:Y:S01]  /*33f0*/  IMAD.MOV.U32 R153, RZ, RZ, R47 ;  /* 0x000000ffff997224 */ /* 0x000fe200078e002f */
[----:B------:R0:W-:Y:S01]  /*3400*/  STL.64 [R1+0x158], R144 ;  /* 0x0001589001007387 */ /* 0x0001e20000100a00 */
[----:B-1----:R-:W-:-:S02]  /*3410*/  IMAD.MOV.U32 R150, RZ, RZ, R50 ;  /* 0x000000ffff967224 */ /* 0x002fc400078e0032 */
[----:B------:R-:W-:Y:S01]  /*3420*/  IMAD.MOV.U32 R151, RZ, RZ, R49 ;  /* 0x000000ffff977224 */ /* 0x000fe200078e0031 */
[----:B------:R1:W-:Y:S01]  /*3430*/  STL.64 [R1+0x150], R142 ;  /* 0x0001508e01007387 */ /* 0x0003e20000100a00 */
[----:B--2---:R-:W-:Y:S02]  /*3440*/  IMAD.MOV.U32 R148, RZ, RZ, R52 ;  /* 0x000000ffff947224 */ /* 0x004fe400078e0034 */
[----:B------:R-:W-:Y:S01]  /*3450*/  IMAD.MOV.U32 R149, RZ, RZ, R51 ;  /* 0x000000ffff957224 */ /* 0x000fe200078e0033 */
[----:B------:R2:W-:Y:S01]  /*3460*/  STL.64 [R1+0x148], R140 ;  /* 0x0001488c01007387 */ /* 0x0005e20000100a00 */
[----:B---3--:R-:W-:Y:S02]  /*3470*/  IMAD.MOV.U32 R146, RZ, RZ, R54 ;  /* 0x000000ffff927224 */ /* 0x008fe400078e0036 */
[----:B------:R-:W-:Y:S01]  /*3480*/  IMAD.MOV.U32 R147, RZ, RZ, R53 ;  /* 0x000000ffff937224 */ /* 0x000fe200078e0035 */
[----:B------:R3:W-:Y:S01]  /*3490*/  STL.64 [R1+0x140], R138 ;  /* 0x0001408a01007387 */ /* 0x0007e20000100a00 */
[----:B0-----:R-:W-:-:S02]  /*34a0*/  IMAD.MOV.U32 R144, RZ, RZ, R56 ;  /* 0x000000ffff907224 */ /* 0x001fc400078e0038 */
[----:B------:R-:W-:Y:S01]  /*34b0*/  IMAD.MOV.U32 R145, RZ, RZ, R55 ;  /* 0x000000ffff917224 */ /* 0x000fe200078e0037 */
[----:B------:R0:W-:Y:S01]  /*34c0*/  STL.64 [R1+0x138], R136 ;  /* 0x0001388801007387 */ /* 0x0001e20000100a00 */
[----:B-1----:R-:W-:Y:S02]  /*34d0*/  IMAD.MOV.U32 R142, RZ, RZ, R58 ;  /* 0x000000ffff8e7224 */ /* 0x002fe400078e003a */
[----:B------:R-:W-:Y:S01]  /*34e0*/  IMAD.MOV.U32 R143, RZ, RZ, R57 ;  /* 0x000000ffff8f7224 */ /* 0x000fe200078e0039 */
[----:B------:R1:W-:Y:S01]  /*34f0*/  STL.64 [R1+0x130], R134 ;  /* 0x0001308601007387 */ /* 0x0003e20000100a00 */
[----:B--2---:R-:W-:Y:S02]  /*3500*/  IMAD.MOV.U32 R140, RZ, RZ, R60 ;  /* 0x000000ffff8c7224 */ /* 0x004fe400078e003c */
[----:B------:R-:W-:Y:S01]  /*3510*/  IMAD.MOV.U32 R141, RZ, RZ, R59 ;  /* 0x000000ffff8d7224 */ /* 0x000fe200078e003b */
[----:B------:R2:W-:Y:S01]  /*3520*/  STL.64 [R1+0x128], R132 ;  /* 0x0001288401007387 */ /* 0x0005e20000100a00 */
[----:B---3--:R-:W-:-:S02]  /*3530*/  IMAD.MOV.U32 R138, RZ, RZ, R62 ;  /* 0x000000ffff8a7224 */ /* 0x008fc400078e003e */
[----:B------:R-:W-:Y:S02]  /*3540*/  IMAD.MOV.U32 R139, RZ, RZ, R61 ;  /* 0x000000ffff8b7224 */ /* 0x000fe400078e003d */
[----:B0-----:R-:W-:Y:S02]  /*3550*/  IMAD.MOV.U32 R136, RZ, RZ, R64 ;  /* 0x000000ffff887224 */ /* 0x001fe400078e0040 */
[----:B------:R-:W-:Y:S02]  /*3560*/  IMAD.MOV.U32 R137, RZ, RZ, R63 ;  /* 0x000000ffff897224 */ /* 0x000fe400078e003f */
[----:B-1----:R-:W-:Y:S02]  /*3570*/  IMAD.MOV.U32 R134, RZ, RZ, R66 ;  /* 0x000000ffff867224 */ /* 0x002fe400078e0042 */
[----:B------:R-:W-:Y:S02]  /*3580*/  IMAD.MOV.U32 R135, RZ, RZ, R65 ;  /* 0x000000ffff877224 */ /* 0x000fe400078e0041 */
[----:B--2---:R-:W-:-:S02]  /*3590*/  IMAD.MOV.U32 R132, RZ, RZ, R68 ;  /* 0x000000ffff847224 */ /* 0x004fc400078e0044 */
[----:B------:R-:W-:Y:S01]  /*35a0*/  IMAD.MOV.U32 R133, RZ, RZ, R67 ;  /* 0x000000ffff857224 */ /* 0x000fe200078e0043 */
[----:B------:R-:W-:Y:S01]  /*35b0*/  LDTM.x64 R68, tmem[UR4+0x80] ;  /* 0x00008004004479ee */ /* 0x000fe20008340000 */
[----:B------:R-:W-:Y:S02]  /*35c0*/  IMAD.MOV.U32 R154, RZ, RZ, R46 ;  /* 0x000000ffff9a7224 */ /* 0x000fe400078e002e */
[----:B------:R-:W-:Y:S02]  /*35d0*/  IMAD.MOV.U32 R155, RZ, RZ, R45 ;  /* 0x000000ffff9b7224 */ /* 0x000fe400078e002d */
[----:B------:R-:W-:Y:S02]  /*35e0*/  IMAD.MOV.U32 R156, RZ, RZ, R44 ;  /* 0x000000ffff9c7224 */ /* 0x000fe400078e002c */
[----:B------:R-:W-:Y:S02]  /*35f0*/  IMAD.MOV.U32 R157, RZ, RZ, R43 ;  /* 0x000000ffff9d7224 */ /* 0x000fe400078e002b */
[----:B------:R-:W-:-:S02]  /*3600*/  IMAD.MOV.U32 R158, RZ, RZ, R42 ;  /* 0x000000ffff9e7224 */ /* 0x000fc400078e002a */
[----:B------:R-:W-:Y:S02]  /*3610*/  IMAD.MOV.U32 R159, RZ, RZ, R41 ;  /* 0x000000ffff9f7224 */ /* 0x000fe400078e0029 */
        /* <DEDUP_REMOVED lines=36> */
[----:B------:R-:W0:Y:S01]  /*3860*/  LDTM.x64 R4, tmem[UR4+0xc0] ;  /* 0x0000c004000479ee */ /* 0x000e220008340000 */
[----:B------:R-:W-:Y:S01]  /*3870*/  NOP ;  /* 0x0000000000007918 */ /* 0x000fe20000000000 */
[----:B-----5:R-:W-:Y:S01]  /*3880*/  STS.128 [R0+UR7], R132 ;  /* 0x0000008400007988 */ /* 0x020fe20008000c07 */
[----:B------:R-:W1:Y:S03]  /*3890*/  LDCU.64 UR4, c[0x0][0x390] ;  /* 0x00007200ff0477ac */ /* 0x000e660008000a00 */
[----:B------:R-:W-:Y:S04]  /*38a0*/  STS.128 [R201+UR7], R136 ;  /* 0x00000088c9007988 */ /* 0x000fe80008000c07 */
[----:B------:R-:W-:Y:S04]  /*38b0*/  STS.128 [R200+UR7], R140 ;  /* 0x0000008cc8007988 */ /* 0x000fe80008000c07 */
[----:B------:R-:W-:Y:S04]  /*38c0*/  STS.128 [R205+UR7], R144 ;  /* 0x00000090cd007988 */ /* 0x000fe80008000c07 */
[----:B------:R-:W-:Y:S04]  /*38d0*/  STS.128 [R204+UR7], R148 ;  /* 0x00000094cc007988 */ /* 0x000fe80008000c07 */
[----:B------:R-:W-:Y:S04]  /*38e0*/  STS.128 [R203+UR7], R152 ;  /* 0x00000098cb007988 */ /* 0x000fe80008000c07 */
[----:B------:R-:W-:Y:S04]  /*38f0*/  STS.128 [R202+UR7], R156 ;  /* 0x0000009cca007988 */ /* 0x000fe80008000c07 */
[----:B------:R-:W-:Y:S01]  /*3900*/  STS.128 [R199+UR7], R160 ;  /* 0x000000a0c7007988 */ /* 0x000fe20008000c07 */
[----:B0-----:R-:W-:Y:S06]  /*3910*/  BAR.SYNC.DEFER_BLOCKING 0x0 ;  /* 0x0000000000007b1d */ /* 0x001fec0000010000 */
[----:B------:R-:W0:Y:S04]  /*3920*/  LDSM.16.M88.4 R244, [R2+0x100] ;  /* 0x0001000002f4783b */ /* 0x000e280000000200 */
[----:B------:R-:W2:Y:S04]  /*3930*/  LDSM.16.M88.4 R140, [R2+0x200] ;  /* 0x00020000028c783b */ /* 0x000ea80000000200 */
[----:B------:R-:W3:Y:S04]  /*3940*/  LDSM.16.M88.4 R136, [R2+0x300] ;  /* 0x000300000288783b */ /* 0x000ee80000000200 */
[----:B------:R-:W5:Y:S04]  /*3950*/  LDSM.16.M88.4 R132, [R2+0x400] ;  /* 0x000400000284783b */ /* 0x000f680000000200 */
[----:B------:R-:W-:Y:S04]  /*3960*/  LDSM.16.M88.4 R196, [R2] ;  /* 0x0000000002c4783b */ /* 0x000fe80000000200 */
[----:B0-----:R0:W-:Y:S04]  /*3970*/  STL [R1+0x120], R247 ;  /* 0x000120f701007387 */ /* 0x0011e80000100800 */
[----:B--2---:R-:W-:Y:S04]  /*3980*/  STL.64 [R1+0xc0], R140 ;  /* 0x0000c08c01007387 */ /* 0x004fe80000100a00 */
[----:B------:R-:W-:Y:S01]  /*3990*/  STL.64 [R1+0xc8], R142 ;  /* 0x0000c88e01007387 */ /* 0x000fe20000100a00 */
[----:B0-----:R-:W-:-:S03]  /*39a0*/  LOP3.LUT R247, R0, 0x70, RZ, 0x3c, !PT ;  /* 0x0000007000f77812 */ /* 0x001fc600078e3cff */
[----:B---3--:R-:W-:Y:S04]  /*39b0*/  STL.64 [R1+0xb0], R136 ;  /* 0x0000b08801007387 */ /* 0x008fe80000100a00 */
[----:B------:R-:W-:Y:S04]  /*39c0*/  STL.64 [R1+0xb8], R138 ;  /* 0x0000b88a01007387 */ /* 0x000fe80000100a00 */
[----:B-----5:R-:W-:Y:S04]  /*39d0*/  STL.64 [R1+0xa0], R132 ;  /* 0x0000a08401007387 */ /* 0x020fe80000100a00 */
[----:B------:R-:W-:Y:S04]  /*39e0*/  STL.64 [R1+0xa8], R134 ;  /* 0x0000a88601007387 */ /* 0x000fe80000100a00 */
[----:B------:R-:W0:Y:S04]  /*39f0*/  LDSM.16.M88.4 R140, [R2+0x500] ;  /* 0x00050000028c783b */ /* 0x000e280000000200 */
[----:B------:R-:W2:Y:S04]  /*3a00*/  LDSM.16.M88.4 R136, [R2+0x600] ;  /* 0x000600000288783b */ /* 0x000ea80000000200 */
[----:B------:R-:W3:Y:S01]  /*3a10*/  LDSM.16.M88.4 R132, [R2+0x700] ;  /* 0x000700000284783b */ /* 0x000ee20000000200 */
[----:B------:R-:W-:Y:S06]  /*3a20*/  BAR.SYNC.DEFER_BLOCKING 0x0 ;  /* 0x0000000000007b1d */ /* 0x000fec0000010000 */
[----:B------:R-:W-:Y:S04]  /*3a30*/  STS.128 [R0+UR7], R68 ;  /* 0x0000004400007988 */ /* 0x000fe80008000c07 */
[----:B------:R-:W-:Y:S04]  /*3a40*/  STS.128 [R201+UR7], R72 ;  /* 0x00000048c9007988 */ /* 0x000fe80008000c07 */
[----:B------:R-:W-:Y:S04]  /*3a50*/  STS.128 [R200+UR7], R76 ;  /* 0x0000004cc8007988 */ /* 0x000fe80008000c07 */
[----:B------:R-:W-:Y:S04]  /*3a60*/  STS.128 [R205+UR7], R80 ;  /* 0x00000050cd007988 */ /* 0x000fe80008000c07 */
[----:B------:R-:W-:Y:S04]  /*3a70*/  STS.128 [R204+UR7], R84 ;  /* 0x00000054cc007988 */ /* 0x000fe80008000c07 */
[----:B------:R-:W-:Y:S04]  /*3a80*/  STS.128 [R203+UR7], R88 ;  /* 0x00000058cb007988 */ /* 0x000fe80008000c07 */
[----:B------:R-:W-:Y:S04]  /*3a90*/  STS.128 [R202+UR7], R92 ;  /* 0x0000005cca007988 */ /* 0x000fe80008000c07 */
[----:B------:R-:W-:Y:S01]  /*3aa0*/  STS.128 [R247+UR7], R96 ;  /* 0x00000060f7007988 */ /* 0x000fe20008000c07 */
[----:B------:R-:W-:Y:S06]  /*3ab0*/  BAR.SYNC.DEFER_BLOCKING 0x0 ;  /* 0x0000000000007b1d */ /* 0x000fec0000010000 */
[----:B0-----:R-:W-:Y:S04]  /*3ac0*/  STL.64 [R1+0x90], R140 ;  /* 0x0000908c01007387 */ /* 0x001fe80000100a00 */
[----:B------:R-:W-:Y:S04]  /*3ad0*/  STL.64 [R1+0x98], R142 ;  /* 0x0000988e01007387 */ /* 0x000fe80000100a00 */
[----:B--2---:R-:W-:Y:S04]  /*3ae0*/  STL.64 [R1+0xd0], R136 ;  /* 0x0000d08801007387 */ /* 0x004fe80000100a00 */
[----:B------:R-:W-:Y:S04]  /*3af0*/  STL.64 [R1+0xd8], R138 ;  /* 0x0000d88a01007387 */ /* 0x000fe80000100a00 */
[----:B------:R-:W0:Y:S04]  /*3b00*/  LDSM.16.M88.4 R72, [R2] ;  /* 0x000000000248783b */ /* 0x000e280000000200 */
[----:B------:R-:W2:Y:S04]  /*3b10*/  LDSM.16.M88.4 R68, [R2+0x100] ;  /* 0x000100000244783b */ /* 0x000ea80000000200 */
[----:B---3--:R-:W-:Y:S04]  /*3b20*/  STL.64 [R1+0xe0], R132 ;  /* 0x0000e08401007387 */ /* 0x008fe80000100a00 */
[----:B------:R-:W-:Y:S04]  /*3b30*/  STL.64 [R1+0xe8], R134 ;  /* 0x0000e88601007387 */ /* 0x000fe80000100a00 */
[----:B------:R-:W3:Y:S04]  /*3b40*/  LDSM.16.M88.4 R76, [R2+0x200] ;  /* 0x00020000024c783b */ /* 0x000ee80000000200 */
[----:B0-----:R-:W-:Y:S04]  /*3b50*/  STL.64 [R1+0x80], R72 ;  /* 0x0000804801007387 */ /* 0x001fe80000100a00 */
[----:B------:R-:W-:Y:S04]  /*3b60*/  STL.64 [R1+0x88], R74 ;  /* 0x0000884a01007387 */ /* 0x000fe80000100a00 */
[----:B------:R-:W0:Y:S04]  /*3b70*/  LDSM.16.M88.4 R72, [R2+0x300] ;  /* 0x000300000248783b */ /* 0x000e280000000200 */
[----:B--2---:R-:W-:Y:S04]  /*3b80*/  STL.64 [R1+0x70], R68 ;  /* 0x0000704401007387 */ /* 0x004fe80000100a00 */
[----:B------:R-:W-:Y:S04]  /*3b90*/  STL.64 [R1+0x78], R70 ;  /* 0x0000784601007387 */ /* 0x000fe80000100a00 */
        /* <DEDUP_REMOVED lines=9> */
[----:B------:R-:W2:Y:S01]  /*3c30*/  LDSM.16.M88.4 R68, [R2+0x700] ;  /* 0x000700000244783b */ /* 0x000ea20000000200 */
[----:B------:R-:W-:Y:S06]  /*3c40*/  BAR.SYNC.DEFER_BLOCKING 0x0 ;  /* 0x0000000000007b1d */ /* 0x000fec0000010000 */
[----:B---3--:R-:W-:Y:S04]  /*3c50*/  STL.64 [R1+0x30], R76 ;  /* 0x0000304c01007387 */ /* 0x008fe80000100a00 */
[----:B------:R-:W-:Y:S04]  /*3c60*/  STL.64 [R1+0x38], R78 ;  /* 0x0000384e01007387 */ /* 0x000fe80000100a00 */
[----:B------:R-:W-:Y:S04]  /*3c70*/  STS.128 [R0+UR7], R164 ;  /* 0x000000a400007988 */ /* 0x000fe80008000c07 */
[----:B------:R-:W-:Y:S04]  /*3c80*/  STS.128 [R201+UR7], R168 ;  /* 0x000000a8c9007988 */ /* 0x000fe80008000c07 */
[----:B------:R-:W-:Y:S04]  /*3c90*/  STS.128 [R200+UR7], R172 ;  /* 0x000000acc8007988 */ /* 0x000fe80008000c07 */
[----:B------:R-:W-:Y:S04]  /*3ca0*/  STS.128 [R205+UR7], R176 ;  /* 0x000000b0cd007988 */ /* 0x000fe80008000c07 */
[----:B0-----:R-:W-:Y:S04]  /*3cb0*/  STL.64 [R1+0x20], R72 ;  /* 0x0000204801007387 */ /* 0x001fe80000100a00 */
[----:B------:R-:W-:Y:S04]  /*3cc0*/  STS.128 [R204+UR7], R180 ;  /* 0x000000b4cc007988 */ /* 0x000fe80008000c07 */
[----:B------:R-:W-:Y:S04]  /*3cd0*/  STL.64 [R1+0x28], R74 ;  /* 0x0000284a01007387 */ /* 0x000fe80000100a00 */
[----:B------:R-:W-:Y:S04]  /*3ce0*/  STS.128 [R203+UR7], R184 ;  /* 0x000000b8cb007988 */ /* 0x000fe80008000c07 */
[----:B--2---:R-:W-:Y:S04]  /*3cf0*/  STL.64 [R1+0x10], R68 ;  /* 0x0000104401007387 */ /* 0x004fe80000100a00 */
[----:B------:R-:W-:Y:S04]  /*3d00*/  STS.128 [R202+UR7], R188 ;  /* 0x000000bcca007988 */ /* 0x000fe80008000c07 */
[----:B------:R-:W-:Y:S04]  /*3d10*/  STL.64 [R1+0x18], R70 ;  /* 0x0000184601007387 */ /* 0x000fe80000100a00 */
[----:B------:R0:W-:Y:S01]  /*3d20*/  STS.128 [R247+UR7], R192 ;  /* 0x000000c0f7007988 */ /* 0x0001e20008000c07 */
[----:B------:R-:W-:Y:S06]  /*3d30*/  BAR.SYNC.DEFER_BLOCKING 0x0 ;  /* 0x0000000000007b1d */ /* 0x000fec0000010000 */
[----:B0-----:R-:W2:Y:S04]  /*3d40*/  LDL.LU.64 R194, [R1+0x220] ;  /* 0x0002200001c27983 */ /* 0x001ea80000300a00 */
[----:B------:R-:W2:Y:S04]  /*3d50*/  LDL.LU.64 R192, [R1+0x218] ;  /* 0x0002180001c07983 */ /* 0x000ea80000300a00 */
[----:B------:R-:W3:Y:S04]  /*3d60*/  LDL.LU.64 R190, [R1+0x210] ;  /* 0x0002100001be7983 */ /* 0x000ee80000300a00 */
[----:B------:R-:W3:Y:S04]  /*3d70*/  LDL.LU.64 R188, [R1+0x208] ;  /* 0x0002080001bc7983 */ /* 0x000ee80000300a00 */
[----:B------:R-:W5:Y:S04]  /*3d80*/  LDL.LU.64 R186, [R1+0x200] ;  /* 0x0002000001ba7983 */ /* 0x000f680000300a00 */
[----:B------:R-:W5:Y:S04]  /*3d90*/  LDL.LU.64 R184, [R1+0x1f8] ;  /* 0x0001f80001b87983 */ /* 0x000f680000300a00 */
[----:B------:R-:W2:Y:S04]  /*3da0*/  LDL.LU.64 R182, [R1+0x1f0] ;  /* 0x0001f00001b67983 */ /* 0x000ea80000300a00 */
        /* <DEDUP_REMOVED lines=25> */
[----:B------:R-:W0:Y:S04]  /*3f40*/  LDSM.16.M88.4 R248, [R2+0x200] ;  /* 0x0002000002f8783b */ /* 0x000e280000000200 */
[----:B------:R-:W-:Y:S04]  /*3f50*/  LDSM.16.M88.4 R84, [R2] ;  /* 0x000000000254783b */ /* 0x000fe80000000200 */
[----:B------:R-:W-:Y:S04]  /*3f60*/  LDSM.16.M88.4 R240, [R2+0x100] ;  /* 0x0001000002f0783b */ /* 0x000fe80000000200 */
[----:B------:R-:W-:Y:S04]  /*3f70*/  LDSM.16.M88.4 R80, [R2+0x300] ;  /* 0x000300000250783b */ /* 0x000fe80000000200 */
[----:B------:R-:W-:Y:S04]  /*3f80*/  LDSM.16.M88.4 R76, [R2+0x400] ;  /* 0x00040000024c783b */ /* 0x000fe80000000200 */
[----:B------:R-:W-:Y:S04]  /*3f90*/  LDSM.16.M88.4 R72, [R2+0x500] ;  /* 0x000500000248783b */ /* 0x000fe80000000200 */
[----:B------:R-:W1:Y:S04]  /*3fa0*/  LDSM.16.M88.4 R88, [R2+0x600] ;  /* 0x000600000258783b */ /* 0x000e680000000200 */
[----:B------:R-:W-:Y:S01]  /*3fb0*/  LDSM.16.M88.4 R68, [R2+0x700] ;  /* 0x000700000244783b */ /* 0x000fe20000000200 */
[----:B------:R-:W-:Y:S06]  /*3fc0*/  BAR.SYNC.DEFER_BLOCKING 0x0 ;  /* 0x0000000000007b1d */ /* 0x000fec0000010000 */
[----:B0-----:R0:W-:Y:S04]  /*3fd0*/  STL [R1+0x124], R248 ;  /* 0x000124f801007387 */ /* 0x0011e80000100800 */
[----:B------:R4:W-:Y:S04]  /*3fe0*/  STL [R1+0x11c], R249 ;  /* 0x00011cf901007387 */ /* 0x0009e80000100800 */
[----:B------:R4:W-:Y:S01]  /*3ff0*/  STL [R1+0x118], R250 ;  /* 0x000118fa01007387 */ /* 0x0009e20000100800 */
[----:B0-----:R-:W-:-:S03]  /*4000*/  LOP3.LUT R248, R0, 0x60, RZ, 0x3c, !PT ;  /* 0x0000006000f87812 */ /* 0x001fc600078e3cff */
[----:B------:R0:W-:Y:S01]  /*4010*/  STL [R1+0x114], R251 ;  /* 0x000114fb01007387 */ /* 0x0001e20000100800 */
[----:B----4-:R-:W-:-:S03]  /*4020*/  LOP3.LUT R249, R0, 0x50, RZ, 0x3c, !PT ;  /* 0x0000005000f97812 */ /* 0x010fc600078e3cff */
[----:B------:R-:W-:Y:S01]  /*4030*/  STS.128 [R0+UR7], R100 ;  /* 0x0000006400007988 */ /* 0x000fe20008000c07 */
[----:B------:R-:W-:-:S03]  /*4040*/  LOP3.LUT R250, R0, 0x40, RZ, 0x3c, !PT ;  /* 0x0000004000fa7812 */ /* 0x000fc600078e3cff */
[----:B------:R-:W-:Y:S01]  /*4050*/  STS.128 [R201+UR7], R104 ;  /* 0x00000068c9007988 */ /* 0x000fe20008000c07 */
[----:B0-----:R-:W-:-:S03]  /*4060*/  LOP3.LUT R251, R0, 0x30, RZ, 0x3c, !PT ;  /* 0x0000003000fb7812 */ /* 0x001fc600078e3cff */
[----:B------:R-:W-:Y:S04]  /*4070*/  STS.128 [R200+UR7], R108 ;  /* 0x0000006cc8007988 */ /* 0x000fe80008000c07 */
[----:B------:R-:W-:Y:S04]  /*4080*/  STS.128 [R251+UR7], R112 ;  /* 0x00000070fb007988 */ /* 0x000fe80008000c07 */
[----:B------:R-:W-:Y:S04]  /*4090*/  STS.128 [R250+UR7], R116 ;  /* 0x00000074fa007988 */ /* 0x000fe80008000c07 */
[----:B------:R-:W-:Y:S04]  /*40a0*/  STS.128 [R249+UR7], R120 ;  /* 0x00000078f9007988 */ /* 0x000fe80008000c07 */
[----:B------:R-:W-:Y:S04]  /*40b0*/  STS.128 [R248+UR7], R124 ;  /* 0x0000007cf8007988 */ /* 0x000fe80008000c07 */
[----:B------:R-:W-:Y:S01]  /*40c0*/  STS.128 [R247+UR7], R128 ;  /* 0x00000080f7007988 */ /* 0x000fe20008000c07 */
[----:B------:R-:W-:Y:S06]  /*40d0*/  BAR.SYNC.DEFER_BLOCKING 0x0 ;  /* 0x0000000000007b1d */ /* 0x000fec0000010000 */
[----:B-1----:R-:W-:Y:S04]  /*40e0*/  STL.64 [R1], R88 ;  /* 0x0000005801007387 */ /* 0x002fe80000100a00 */
[----:B------:R-:W-:Y:S04]  /*40f0*/  STL.64 [R1+0x8], R90 ;  /* 0x0000085a01007387 */ /* 0x000fe80000100a00 */
[----:B------:R-:W0:Y:S04]  /*4100*/  LDSM.16.M88.4 R88, [R2+0x700] ;  /* 0x000700000258783b */ /* 0x000e280000000200 */
[----:B------:R-:W-:Y:S04]  /*4110*/  LDSM.16.M88.4 R116, [R2] ;  /* 0x000000000274783b */ /* 0x000fe80000000200 */
[----:B------:R-:W-:Y:S04]  /*4120*/  LDSM.16.M88.4 R112, [R2+0x100] ;  /* 0x000100000270783b */ /* 0x000fe80000000200 */
[----:B------:R-:W-:Y:S04]  /*4130*/  LDSM.16.M88.4 R108, [R2+0x200] ;  /* 0x00020000026c783b */ /* 0x000fe80000000200 */
[----:B------:R-:W-:Y:S04]  /*4140*/  LDSM.16.M88.4 R104, [R2+0x300] ;  /* 0x000300000268783b */ /* 0x000fe80000000200 */
[----:B------:R-:W-:Y:S04]  /*4150*/  LDSM.16.M88.4 R100, [R2+0x400] ;  /* 0x000400000264783b */ /* 0x000fe80000000200 */
[----:B------:R-:W-:Y:S04]  /*4160*/  LDSM.16.M88.4 R96, [R2+0x500] ;  /* 0x000500000260783b */ /* 0x000fe80000000200 */
[----:B------:R-:W-:Y:S01]  /*4170*/  LDSM.16.M88.4 R92, [R2+0x600] ;  /* 0x00060000025c783b */ /* 0x000fe20000000200 */
[----:B------:R-:W-:Y:S06]  /*4180*/  BAR.SYNC.DEFER_BLOCKING 0x0 ;  /* 0x0000000000007b1d */ /* 0x000fec0000010000 */
[----:B0-----:R0:W-:Y:S04]  /*4190*/  STL [R1+0x110], R90 ;  /* 0x0001105a01007387 */ /* 0x0011e80000100800 */
[----:B------:R1:W-:Y:S01]  /*41a0*/  STL [R1+0x10c], R91 ;  /* 0x00010c5b01007387 */ /* 0x0003e20000100800 */
[----:B0-----:R-:W-:-:S02]  /*41b0*/  LOP3.LUT R90, R0, 0x20, RZ, 0x3c, !PT ;  /* 0x00000020005a7812 */ /* 0x001fc400078e3cff */
[----:B-1----:R-:W-:Y:S01]  /*41c0*/  LOP3.LUT R91, R0, 0x10, RZ, 0x3c, !PT ;  /* 0x00000010005b7812 */ /* 0x002fe200078e3cff */
[----:B--2---:R-:W-:Y:S04]  /*41d0*/  STS.128 [R0+UR7], R132 ;  /* 0x0000008400007988 */ /* 0x004fe80008000c07 */
        /* <DEDUP_REMOVED lines=8> */
[----:B------:R-:W-:Y:S04]  /*4260*/  LDSM.16.M88.4 R212, [R2] ;  /* 0x0000000002d4783b */ /* 0x000fe80000000200 */
[----:B------:R-:W-:Y:S04]  /*4270*/  LDSM.16.M88.4 R144, [R2+0x100] ;  /* 0x000100000290783b */ /* 0x000fe80000000200 */
[----:B------:R-:W-:Y:S04]  /*4280*/  LDSM.16.M88.4 R140, [R2+0x200] ;  /* 0x00020000028c783b */ /* 0x000fe80000000200 */
[----:B------:R-:W-:Y:S04]  /*4290*/  LDSM.16.M88.4 R136, [R2+0x300] ;  /* 0x000300000288783b */ /* 0x000fe80000000200 */
[----:B------:R-:W-:Y:S04]  /*42a0*/  LDSM.16.M88.4 R132, [R2+0x400] ;  /* 0x000400000284783b */ /* 0x000fe80000000200 */
[----:B------:R-:W-:Y:S04]  /*42b0*/  LDSM.16.M88.4 R128, [R2+0x500] ;  /* 0x000500000280783b */ /* 0x000fe80000000200 */
[----:B------:R-:W-:Y:S04]  /*42c0*/  LDSM.16.M88.4 R124, [R2+0x600] ;  /* 0x00060000027c783b */ /* 0x000fe80000000200 */
[----:B------:R-:W-:Y:S01]  /*42d0*/  LDSM.16.M88.4 R120, [R2+0x700] ;  /* 0x000700000278783b */ /* 0x000fe20000000200 */
[----:B------:R-:W-:Y:S06]  /*42e0*/  BAR.SYNC.DEFER_BLOCKING 0x0 ;  /* 0x0000000000007b1d */ /* 0x000fec0000010000 */
[----:B------:R-:W-:Y:S04]  /*42f0*/  STS.128 [R0+UR7], R4 ;  /* 0x0000000400007988 */ /* 0x000fe80008000c07 */
[----:B------:R-:W-:Y:S04]  /*4300*/  STS.128 [R91+UR7], R8 ;  /* 0x000000085b007988 */ /* 0x000fe80008000c07 */
[----:B------:R0:W-:Y:S04]  /*4310*/  STS.128 [R90+UR7], R12 ;  /* 0x0000000c5a007988 */ /* 0x0001e80008000c07 */
[----:B------:R1:W-:Y:S04]  /*4320*/  STS.128 [R251+UR7], R16 ;  /* 0x00000010fb007988 */ /* 0x0003e80008000c07 */
[----:B------:R2:W-:Y:S04]  /*4330*/  STS.128 [R250+UR7], R20 ;  /* 0x00000014fa007988 */ /* 0x0005e80008000c07 */
[----:B------:R-:W-:Y:S04]  /*4340*/  STS.128 [R249+UR7], R24 ;  /* 0x00000018f9007988 */ /* 0x000fe80008000c07 */
[----:B0-----:R-:W4:Y:S04]  /*4350*/  LDL.LU R15, [R1+0xf0] ;  /* 0x0000f000010f7983 */ /* 0x001f280000300800 */
[----:B-1----:R-:W4:Y:S04]  /*4360*/  LDL.LU R17, [R1+0xf4] ;  /* 0x0000f40001117983 */ /* 0x002f280000300800 */
[----:B------:R-:W-:Y:S04]  /*4370*/  STS.128 [R248+UR7], R28 ;  /* 0x0000001cf8007988 */ /* 0x000fe80008000c07 */
[----:B------:R-:W-:Y:S01]  /*4380*/  STS.128 [R247+UR7], R32 ;  /* 0x00000020f7007988 */ /* 0x000fe20008000c07 */
[----:B------:R-:W-:Y:S06]  /*4390*/  BAR.SYNC.DEFER_BLOCKING 0x0 ;  /* 0x0000000000007b1d */ /* 0x000fec0000010000 */
[----:B--2---:R-:W2:Y:S04]  /*43a0*/  LDL.LU R20, [R1+0xf8] ;  /* 0x0000f80001147983 */ /* 0x004ea80000300800 */
[----:B------:R-:W2:Y:S04]  /*43b0*/  LDL.LU R19, [R1+0xfc] ;  /* 0x0000fc0001137983 */ /* 0x000ea80000300800 */
[----:B------:R-:W2:Y:S04]  /*43c0*/  LDL.LU R18, [R1+0x100] ;  /* 0x0001000001127983 */ /* 0x000ea80000300800 */
        /* <DEDUP_REMOVED lines=11> */
[----:B------:R-:W-:Y:S04]  /*4480*/  STS.128 [R90+UR7], R172 ;  /* 0x000000ac5a007988 */ /* 0x000fe80008000c07 */
[----:B------:R-:W-:Y:S04]  /*4490*/  STS.128 [R251+UR7], R176 ;  /* 0x000000b0fb007988 */ /* 0x000fe80008000c07 */
[----:B------:R-:W-:Y:S04]  /*44a0*/  STS.128 [R250+UR7], R180 ;  /* 0x000000b4fa007988 */ /* 0x000fe80008000c07 */
[----:B-----5:R-:W-:Y:S04]  /*44b0*/  STS.128 [R249+UR7], R184 ;  /* 0x000000b8f9007988 */ /* 0x020fe80008000c07 */
[----:B---3--:R-:W-:Y:S04]  /*44c0*/  STS.128 [R248+UR7], R188 ;  /* 0x000000bcf8007988 */ /* 0x008fe80008000c07 */
[----:B------:R-:W-:Y:S01]  /*44d0*/  STS.128 [R247+UR7], R192 ;  /* 0x000000c0f7007988 */ /* 0x000fe20008000c07 */
[----:B------:R-:W-:Y:S06]  /*44e0*/  BAR.SYNC.DEFER_BLOCKING 0x0 ;  /* 0x0000000000007b1d */ /* 0x000fec0000010000 */
[----:B------:R-:W0:Y:S04]  /*44f0*/  LDSM.16.M88.4 R8, [R2] ;  /* 0x000000000208783b */ /* 0x000e280000000200 */
[----:B------:R-:W1:Y:S04]  /*4500*/  LDSM.16.M88.4 R188, [R2+0x100] ;  /* 0x0001000002bc783b */ /* 0x000e680000000200 */
[----:B------:R-:W3:Y:S04]  /*4510*/  LDSM.16.M88.4 R184, [R2+0x200] ;  /* 0x0002000002b8783b */ /* 0x000ee80000000200 */
[----:B------:R-:W5:Y:S04]  /*4520*/  LDSM.16.M88.4 R180, [R2+0x300] ;  /* 0x0003000002b4783b */ /* 0x000f680000000200 */
[----:B------:R-:W0:Y:S04]  /*4530*/  LDSM.16.M88.4 R176, [R2+0x400] ;  /* 0x0004000002b0783b */ /* 0x000e280000000200 */
[----:B------:R-:W0:Y:S04]  /*4540*/  LDSM.16.M88.4 R172, [R2+0x500] ;  /* 0x0005000002ac783b */ /* 0x000e280000000200 */
[----:B------:R-:W0:Y:S04]  /*4550*/  LDSM.16.M88.4 R168, [R2+0x600] ;  /* 0x0006000002a8783b */ /* 0x000e280000000200 */
[----:B------:R-:W0:Y:S01]  /*4560*/  LDSM.16.M88.4 R164, [R2+0x700] ;  /* 0x0007000002a4783b */ /* 0x000e220000000200 */
[----:B------:R-:W-:Y:S06]  /*4570*/  BAR.SYNC.DEFER_BLOCKING 0x0 ;  /* 0x0000000000007b1d */ /* 0x000fec0000010000 */
[----:B------:R-:W-:Y:S04]  /*4580*/  STS.128 [R0+UR7], R36 ;  /* 0x0000002400007988 */ /* 0x000fe80008000c07 */
[----:B------:R-:W-:Y:S04]  /*4590*/  STS.128 [R91+UR7], R40 ;  /* 0x000000285b007988 */ /* 0x000fe80008000c07 */
[----:B------:R-:W-:Y:S04]  /*45a0*/  STS.128 [R90+UR7], R44 ;  /* 0x0000002c5a007988 */ /* 0x000fe80008000c07 */
[----:B------:R1:W-:Y:S02]  /*45b0*/  STS.128 [R251+UR7], R48 ;  /* 0x00000030fb007988 */ /* 0x0003e40008000c07 */
[----:B-1----:R-:W1:Y:S02]  /*45c0*/  S2R R251, SR_TID.X ;  /* 0x0000000000fb7919 */ /* 0x002e640000002100 */
[----:B------:R-:W-:Y:S04]  /*45d0*/  STS.128 [R250+UR7], R52 ;  /* 0x00000034fa007988 */ /* 0x000fe80008000c07 */
[----:B------:R-:W-:Y:S04]  /*45e0*/  STS.128 [R249+UR7], R56 ;  /* 0x00000038f9007988 */ /* 0x000fe80008000c07 */
[----:B------:R-:W-:Y:S04]  /*45f0*/  STS.128 [R248+UR7], R60 ;  /* 0x0000003cf8007988 */ /* 0x000fe80008000c07 */
[----:B------:R-:W-:Y:S01]  /*4600*/  STS.128 [R247+UR7], R64 ;  /* 0x00000040f7007988 */ /* 0x000fe20008000c07 */
[----:B------:R-:W-:Y:S01]  /*4610*/  IMAD.SHL.U32 R0, R224, 0x4, RZ ;  /* 0x00000004e0007824 */ /* 0x000fe200078e00ff */
[----:B-1----:R-:W-:-:S05]  /*4620*/  LOP3.LUT R251, R251, 0x60, RZ, 0xc0, !PT ;  /* 0x00000060fbfb7812 */ /* 0x002fca00078ec0ff */
[----:B------:R-:W-:-:S04]  /*4630*/  IMAD.SHL.U32 R251, R251, 0x4, RZ ;  /* 0x00000004fbfb7824 */ /* 0x000fc800078e00ff */
[----:B------:R-:W-:-:S05]  /*4640*/  IMAD.SHL.U32 R12, R251, 0x4, RZ ;  /* 0x00000004fb0c7824 */ /* 0x000fca00078e00ff */
[----:B------:R-:W-:-:S04]  /*4650*/  IADD3 R12, P0, P2, R0, UR20, R12 ;  /* 0x00000014000c7c10 */ /* 0x000fc8000fa1e00c */
[----:B------:R-:W-:Y:S01]  /*4660*/  IADD3.X R13, PT, PT, RZ, UR21, RZ, P0, P2 ;  /* 0x00000015ff0d7c10 */ /* 0x000fe200087e44ff */
[----:B------:R-:W-:Y:S06]  /*4670*/  BAR.SYNC.DEFER_BLOCKING 0x0 ;  /* 0x0000000000007b1d */ /* 0x000fec0000010000 */
[----:B------:R-:W1:Y:S01]  /*4680*/  LDCU.64 UR20, c[0x0][0x390] ;  /* 0x00007200ff1477ac */ /* 0x000e620008000a00 */
[----:B----4-:R-:W-:-:S04]  /*4690*/  LEA R14, P0, R15, UR8, 0x2 ;  /* 0x000000080f0e7c11 */ /* 0x010fc8000f8010ff */
[----:B------:R-:W-:Y:S01]  /*46a0*/  LEA.HI.X R15, R15, UR9, RZ, 0x2, P0 ;  /* 0x000000090f0f7c11 */ /* 0x000fe200080f14ff */
[----:B------:R-:W4:Y:S01]  /*46b0*/  S2R R22, SR_TID.X ;  /* 0x0000000000167919 */ /* 0x000f220000002100 */
[C---:B------:R-:W-:Y:S01]  /*46c0*/  LEA R16, P0, R17.reuse, UR10, 0x2 ;  /* 0x0000000a11107c11 */ /* 0x040fe2000f8010ff */
[----:B------:R-:W1:Y:S01]  /*46d0*/  LDCU.64 UR8, c[0x0][0x390] ;  /* 0x00007200ff0877ac */ /* 0x000e620008000a00 */
[----:B0-----:R0:W-:Y:S02]  /*46e0*/  STG.E desc[UR14][R12.64+0x180], R8 ;  /* 0x000180080c007986 */ /* 0x0011e4000c10190e */
[----:B0-----:R-:W-:Y:S02]  /*46f0*/  LEA.HI.X R8, R17, UR11, RZ, 0x2, P0 ;  /* 0x0000000b11087c11 */ /* 0x001fe400080f14ff */
[----:B------:R-:W-:Y:S01]  /*4700*/  STG.E desc[UR14][R12.64], R196 ;  /* 0x000000c40c007986 */ /* 0x000fe2000c10190e */
[----:B------:R-:W-:Y:S01]  /*4710*/  IADD3 R14, P2, PT, R0, R14, RZ ;  /* 0x0000000e000e7210 */ /* 0x000fe20007f5e0ff */
[----:B------:R-:W0:Y:S02]  /*4720*/  LDCU.64 UR10, c[0x0][0x390] ;  /* 0x00007200ff0a77ac */ /* 0x000e240008000a00 */
[----:B------:R-:W3:Y:S02]  /*4730*/  LDL.LU R17, [R1+0x104] ;  /* 0x0001040001117983 */ /* 0x000ee40000300800 */
[----:B------:R-:W-:-:S02]  /*4740*/  IMAD.X R15, RZ, RZ, R15, P2 ;  /* 0x000000ffff0f7224 */ /* 0x000fc400010e060f */
[----:B------:R-:W-:Y:S04]  /*4750*/  STG.E desc[UR14][R12.64+0x80], R84 ;  /* 0x000080540c007986 */ /* 0x000fe8000c10190e */
[----:B------:R0:W-:Y:S04]  /*4760*/  STG.E desc[UR14][R12.64+0x100], R212 ;  /* 0x000100d40c007986 */ /* 0x0001e8000c10190e */
[----:B------:R-:W-:Y:S04]  /*4770*/  STG.E desc[UR14][R14.64], R197 ;  /* 0x000000c50e007986 */ /* 0x000fe8000c10190e */
[----:B------:R-:W-:Y:S04]  /*4780*/  STG.E desc[UR14][R14.64+0x80], R85 ;  /* 0x000080550e007986 */ /* 0x000fe8000c10190e */
[----:B------:R-:W-:Y:S01]  /*4790*/  STG.E desc[UR14][R14.64+0x100], R213 ;  /* 0x000100d50e007986 */ /* 0x000fe2000c10190e */
[----:B0-----:R-:W-:-:S03]  /*47a0*/  IADD3 R12, P0, PT, R0, R16, RZ ;  /* 0x00000010000c7210 */ /* 0x001fc60007f1e0ff */
[----:B------:R0:W-:Y:S01]  /*47b0*/  STG.E desc[UR14][R14.64+0x180], R9 ;  /* 0x000180090e007986 */ /* 0x0001e2000c10190e */
[----:B------:R-:W1:Y:S01]  /*47c0*/  S2R R16, SR_TID.X ;  /* 0x0000000000107919 */ /* 0x000e620000002100 */
[----:B0-----:R-:W0:Y:S01]  /*47d0*/  S2R R15, SR_TID.X ;  /* 0x00000000000f7919 */ /* 0x001e220000002100 */
[----:B------:R-:W-:Y:S01]  /*47e0*/  IMAD.X R13, RZ, RZ, R8, P0 ;  /* 0x000000ffff0d7224 */ /* 0x000fe200000e0608 */
[----:B--2---:R-:W-:-:S04]  /*47f0*/  LEA R8, P0, R20, UR24, 0x2 ;  /* 0x0000001814087c11 */ /* 0x004fc8000f8010ff */
[----:B------:R-:W-:Y:S01]  /*4800*/  LEA.HI.X R9, R20, UR25, RZ, 0x2, P0 ;  /* 0x0000001914097c11 */ /* 0x000fe200080f14ff */
[----:B------:R2:W-:Y:S01]  /*4810*/  STG.E desc[UR14][R12.64+0x180], R10 ;  /* 0x0001800a0c007986 */ /* 0x0005e2000c10190e */
[C---:B------:R-:W-:Y:S01]  /*4820*/  IADD3 R8, P2, PT, R0.reuse, R8, RZ ;  /* 0x0000000800087210 */ /* 0x040fe20007f5e0ff */
[----:B------:R-:W0:Y:S01]  /*4830*/  LDCU.64 UR24, c[0x0][0x390] ;  /* 0x00007200ff1877ac */ /* 0x000e220008000a00 */
[C---:B------:R-:W-:Y:S01]  /*4840*/  LEA R14, P0, R19.reuse, UR32, 0x2 ;  /* 0x00000020130e7c11 */ /* 0x040fe2000f8010ff */
[----:B------:R-:W-:Y:S02]  /*4850*/  STG.E desc[UR14][R12.64], R198 ;  /* 0x000000c60c007986 */ /* 0x000fe4000c10190e */
[----:B------:R-:W-:Y:S02]  /*4860*/  IMAD.X R9, RZ, RZ, R9, P2 ;  /* 0x000000ffff097224 */ /* 0x000fe400010e0609 */
[----:B------:R-:W-:Y:S04]  /*4870*/  STG.E desc[UR14][R12.64+0x80], R86 ;  /* 0x000080560c007986 */ /* 0x000fe8000c10190e */
[----:B------:R1:W-:Y:S01]  /*4880*/  STG.E desc[UR14][R12.64+0x100], R214 ;  /* 0x000100d60c007986 */ /* 0x0003e2000c10190e */
[----:B--2---:R-:W-:Y:S01]  /*4890*/  LEA.HI.X R10, R19, UR33, RZ, 0x2, P0 ;  /* 0x00000021130a7c11 */ /* 0x004fe200080f14ff */
[----:B------:R-:W2:Y:S02]  /*48a0*/  LDCU.64 UR32, c[0x0][0x390] ;  /* 0x00007200ff2077ac */ /* 0x000ea40008000a00 */
[----:B------:R-:W-:Y:S01]  /*48b0*/  STG.E desc[UR14][R8.64], R199 ;  /* 0x000000c708007986 */ /* 0x000fe2000c10190e */
[----:B-1----:R-:W-:-:S03]  /*48c0*/  IADD3 R12, P0, PT, R0, R14, RZ ;  /* 0x0000000e000c7210 */ /* 0x002fc60007f1e0ff */
[----:B------:R-:W-:Y:S02]  /*48d0*/  STG.E desc[UR14][R8.64+0x80], R87 ;  /* 0x0000805708007986 */ /* 0x000fe4000c10190e */
[----:B------:R-:W-:Y:S02]  /*48e0*/  IMAD.X R13, RZ, RZ, R10, P0 ;  /* 0x000000ffff0d7224 */ /* 0x000fe400000e060a */
[----:B------:R-:W-:Y:S04]  /*48f0*/  STG.E desc[UR14][R8.64+0x100], R215 ;  /* 0x000100d708007986 */ /* 0x000fe8000c10190e */
[----:B------:R1:W-:Y:S01]  /*4900*/  STG.E desc[UR14][R8.64+0x180], R11 ;  /* 0x0001800b08007986 */ /* 0x0003e2000c10190e */
[----:B0-----:R-:W-:Y:S02]  /*4910*/  SHF.R.U32.HI R15, RZ, 0x5, R15 ;  /* 0x00000005ff0f7819 */ /* 0x001fe4000001160f */
[----:B------:R-:W-:-:S02]  /*4920*/  SHF.R.U32.HI R16, RZ, 0x5, R16 ;  /* 0x00000005ff107819 */ /* 0x000fc40000011610 */
[----:B------:R-:W-:Y:S02]  /*4930*/  SGXT.U32 R15, R15, 0x2 ;  /* 0x000000020f0f781a */ /* 0x000fe40000000000 */
[----:B-1----:R-:W-:-:S04]  /*4940*/  LEA R8, P0, R18, UR44, 0x2 ;  /* 0x0000002c12087c11 */ /* 0x002fc8000f8010ff */
[----:B------:R-:W-:Y:S01]  /*4950*/  LEA.HI.X R9, R18, UR45, RZ, 0x2, P0 ;  /* 0x0000002d12097c11 */ /* 0x000fe200080f14ff */
[----:B------:R-:W-:Y:S01]  /*4960*/  STG.E desc[UR14][R12.64], R244 ;  /* 0x000000f40c007986 */ /* 0x000fe2000c10190e */
[----:B------:R-:W-:Y:S01]  /*4970*/  IADD3 R8, P2, PT, R0, R8, RZ ;  /* 0x0000000800087210 */ /* 0x000fe20007f5e0ff */
[----:B------:R-:W0:Y:S01]  /*4980*/  LDCU.64 UR44, c[0x0][0x390] ;  /* 0x00007200ff2c77ac */ /* 0x000e220008000a00 */
[----:B------:R-:W-:Y:S02]  /*4990*/  SGXT.U32 R16, R16, 0x2 ;  /* 0x000000021010781a */ /* 0x000fe40000000000 */
[----:B------:R-:W-:Y:S01]  /*49a0*/  LOP3.LUT R15, R15, 0x20, RZ, 0xfc, !PT ;  /* 0x000000200f0f7812 */ /* 0x000fe200078efcff */
[----:B------:R-:W-:Y:S01]  /*49b0*/  IMAD.X R9, RZ, RZ, R9, P2 ;  /* 0x000000ffff097224 */ /* 0x000fe200010e0609 */
[----:B------:R-:W-:Y:S01]  /*49c0*/  LOP3.LUT R16, R16, 0x24, RZ, 0xfc, !PT ;  /* 0x0000002410107812 */ /* 0x000fe200078efcff */
[----:B------:R-:W-:Y:S04]  /*49d0*/  STG.E desc[UR14][R12.64+0x80], R240 ;  /* 0x000080f00c007986 */ /* 0x000fe8000c10190e */
[----:B------:R-:W-:Y:S04]  /*49e0*/  STG.E desc[UR14][R12.64+0x100], R144 ;  /* 0x000100900c007986 */ /* 0x000fe8000c10190e */
[----:B------:R1:W-:Y:S04]  /*49f0*/  STG.E desc[UR14][R12.64+0x180], R188 ;  /* 0x000180bc0c007986 */ /* 0x0003e8000c10190e */
[----:B------:R-:W-:Y:S04]  /*4a00*/  STG.E desc[UR14][R8.64], R245 ;  /* 0x000000f508007986 */ /* 0x000fe8000c10190e */
[----:B------:R-:W-:Y:S04]  /*4a10*/  STG.E desc[UR14][R8.64+0x80], R241 ;  /* 0x000080f108007986 */ /* 0x000fe8000c10190e */
[----:B------:R-:W-:Y:S01]  /*4a20*/  STG.E desc[UR14][R8.64+0x100], R145 ;  /* 0x0001009108007986 */ /* 0x000fe2000c10190e */
[----:B-1----:R-:W-:-:S03]  /*4a30*/  IMAD.SHL.U32 R12, R15, 0x80, RZ ;  /* 0x000000800f0c7824 */ /* 0x002fc600078e00ff */
[----:B------:R1:W-:Y:S02]  /*4a40*/  STG.E desc[UR14][R8.64+0x180], R189 ;  /* 0x000180bd08007986 */ /* 0x0003e4000c10190e */
[----:B-1----:R-:W-:Y:S01]  /*4a50*/  LEA R9, P2, R16, UR60, 0x9 ;  /* 0x0000003c10097c11 */ /* 0x002fe2000f8448ff */
[----:B------:R-:W1:Y:S01]  /*4a60*/  S2R R28, SR_TID.X ;  /* 0x00000000001c7919 */ /* 0x000e620000002100 */
[----:B----4-:R-:W-:-:S04]  /*4a70*/  SHF.R.U32.HI R22, RZ, 0x5, R22 ;  /* 0x00000005ff167819 */ /* 0x010fc80000011616 */
[----:B------:R-:W-:-:S04]  /*4a80*/  SGXT.U32 R22, R22, 0x2 ;  /* 0x000000021616781a */ /* 0x000fc80000000000 */
[----:B------:R-:W-:-:S05]  /*4a90*/  LOP3.LUT R22, R22, 0x3c, RZ, 0xfc, !PT ;  /* 0x0000003c16167812 */ /* 0x000fca00078efcff */
[----:B------:R-:W-:Y:S01]  /*4aa0*/  IMAD.SHL.U32 R27, R22, 0x80, RZ ;  /* 0x00000080161b7824 */ /* 0x000fe200078e00ff */
[----:B-1----:R-:W-:-:S04]  /*4ab0*/  SHF.R.U32.HI R28, RZ, 0x5, R28 ;  /* 0x00000005ff1c7819 */ /* 0x002fc8000001161c */
[----:B------:R-:W-:-:S04]  /*4ac0*/  SGXT.U32 R28, R28, 0x2 ;  /* 0x000000021c1c781a */ /* 0x000fc80000000000 */
[----:B------:R-:W-:-:S05]  /*4ad0*/  LOP3.LUT R28, R28, 0x48, RZ, 0xfc, !PT ;  /* 0x000000481c1c7812 */ /* 0x000fca00078efcff */
[----:B------:R-:W-:Y:S01]  /*4ae0*/  IMAD.SHL.U32 R33, R28, 0x80, RZ ;  /* 0x000000801c217824 */ /* 0x000fe200078e00ff */
[----:B---3--:R-:W-:-:S04]  /*4af0*/  LEA R10, P0, R17, UR48, 0x2 ;  /* 0x00000030110a7c11 */ /* 0x008fc8000f8010ff */
[----:B------:R-:W-:Y:S01]  /*4b00*/  LEA.HI.X R11, R17, UR49, RZ, 0x2, P0 ;  /* 0x00000031110b7c11 */ /* 0x000fe200080f14ff */
[----:B------:R-:W1:Y:S01]  /*4b10*/  S2R R14, SR_TID.X ;  /* 0x00000000000e7919 */ /* 0x000e620000002100 */
[----:B------:R-:W-:Y:S01]  /*4b20*/  IADD3 R10, P0, PT, R0, R10, RZ ;  /* 0x0000000a000a7210 */ /* 0x000fe20007f1e0ff */
[----:B------:R-:W3:Y:S04]  /*4b30*/  LDCU.64 UR48, c[0x0][0x390] ;  /* 0x00007200ff3077ac */ /* 0x000ee80008000a00 */
[----:B------:R-:W-:Y:S01]  /*4b40*/  IMAD.X R11, RZ, RZ, R11, P0 ;  /* 0x000000ffff0b7224 */ /* 0x000fe200000e060b */
[----:B------:R-:W-:Y:S01]  /*4b50*/  LEA R8, P0, R15, UR58, 0x9 ;  /* 0x0000003a0f087c11 */ /* 0x000fe2000f8048ff */
[----:B------:R-:W-:Y:S02]  /*4b60*/  IMAD.SHL.U32 R15, R16, 0x80, RZ ;  /* 0x00000080100f7824 */ /* 0x000fe400078e00ff */
[----:B------:R-:W4:Y:S01]  /*4b70*/  S2R R16, SR_TID.X ;  /* 0x0000000000107919 */ /* 0x000f220000002100 */
[----:B------:R-:W-:Y:S04]  /*4b80*/  STG.E desc[UR14][R10.64], R246 ;  /* 0x000000f60a007986 */ /* 0x000fe8000c10190e */
[----:B------:R-:W-:Y:S04]  /*4b90*/  STG.E desc[UR14][R10.64+0x80], R242 ;  /* 0x000080f20a007986 */ /* 0x000fe8000c10190e */
[----:B------:R-:W-:Y:S04]  /*4ba0*/  STG.E desc[UR14][R10.64+0x100], R146 ;  /* 0x000100920a007986 */ /* 0x000fe8000c10190e */
[----:B------:R0:W-:Y:S02]  /*4bb0*/  STG.E desc[UR14][R10.64+0x180], R190 ;  /* 0x000180be0a007986 */ /* 0x0001e4000c10190e */
[----:B0-----:R-:W0:Y:S01]  /*4bc0*/  S2R R10, SR_TID.X ;  /* 0x00000000000a7919 */ /* 0x001e220000002100 */
[----:B----4-:R-:W-:-:S04]  /*4bd0*/  SHF.R.U32.HI R16, RZ, 0x5, R16 ;  /* 0x00000005ff107819 */ /* 0x010fc80000011610 */
[----:B------:R-:W-:-:S04]  /*4be0*/  SGXT.U32 R16, R16, 0x2 ;  /* 0x000000021010781a */ /* 0x000fc80000000000 */
[----:B------:R-:W-:-:S05]  /*4bf0*/  LOP3.LUT R16, R16, 0x30, RZ, 0xfc, !PT ;  /* 0x0000003010107812 */ /* 0x000fca00078efcff */
[C---:B------:R-:W-:Y:S01]  /*4c00*/  IMAD.SHL.U32 R21, R16.reuse, 0x80, RZ ;  /* 0x0000008010157824 */ /* 0x040fe200078e00ff */
[----:B------:R-:W-:-:S04]  /*4c10*/  LEA R16, P3, R16, UR42, 0x9 ;  /* 0x0000002a10107c11 */ /* 0x000fc8000f8648ff */
[----:B------:R-:W-:Y:S01]  /*4c20*/  LEA.HI.X R21, R21, UR43, RZ, 0x2, P3 ;  /* 0x0000002b15157c11 */ /* 0x000fe200098f14ff */
[----:B------:R-:W4:Y:S01]  /*4c30*/  S2R R17, SR_TID.X ;  /* 0x0000000000117919 */ /* 0x000f220000002100 */
[----:B------:R-:W-:Y:S01]  /*4c40*/  LEA R22, P3, R22, UR28, 0x9 ;  /* 0x0000001c16167c11 */ /* 0x000fe2000f8648ff */
[----:B------:R-:W1:Y:S01]  /*4c50*/  S2R R18, SR_TID.X ;  /* 0x0000000000127919 */ /* 0x000e620000002100 */
[----:B0-----:R-:W-:Y:S01]  /*4c60*/  SHF.R.U32.HI R10, RZ, 0x5, R10 ;  /* 0x00000005ff0a7819 */ /* 0x001fe2000001160a */
[----:B------:R-:W0:Y:S01]  /*4c70*/  S2R R20, SR_TID.X ;  /* 0x0000000000147919 */ /* 0x000e220000002100 */
[----:B------:R-:W2:Y:S02]  /*4c80*/  S2R R24, SR_TID.X ;  /* 0x0000000000187919 */ /* 0x000ea40000002100 */
[----:B------:R-:W-:Y:S01]  /*4c90*/  SGXT.U32 R10, R10, 0x2 ;  /* 0x000000020a0a781a */ /* 0x000fe20000000000 */
[----:B------:R-:W2:Y:S01]  /*4ca0*/  S2R R26, SR_TID.X ;  /* 0x00000000001a7919 */ /* 0x000ea20000002100 */
[----:B------:R-:W-:Y:S01]  /*4cb0*/  LEA.HI.X R27, R27, UR29, RZ, 0x2, P3 ;  /* 0x0000001d1b1b7c11 */ /* 0x000fe200098f14ff */
[----:B------:R-:W0:Y:S01]  /*4cc0*/  LDCU.64 UR28, c[0x0][0x390] ;  /* 0x00007200ff1c77ac */ /* 0x000e220008000a00 */
[----:B------:R-:W-:-:S02]  /*4cd0*/  LEA R28, P3, R28, UR30, 0x9 ;  /* 0x0000001e1c1c7c11 */ /* 0x000fc4000f8648ff */
[----:B------:R-:W-:Y:S01]  /*4ce0*/  LOP3.LUT R10, R10, 0x54, RZ, 0xfc, !PT ;  /* 0x000000540a0a7812 */ /* 0x000fe200078efcff */
[----:B------:R-:W2:Y:S01]  /*4cf0*/  S2R R30, SR_TID.X ;  /* 0x00000000001e7919 */ /* 0x000ea20000002100 */
[----:B------:R-:W-:Y:S01]  /*4d00*/  LEA.HI.X R33, R33, UR31, RZ, 0x2, P3 ;  /* 0x0000001f21217c11 */ /* 0x000fe200098f14ff */
[----:B------:R-:W2:Y:S02]  /*4d10*/  S2R R32, SR_TID.X ;  /* 0x0000000000207919 */ /* 0x000ea40000002100 */
[C---:B------:R-:W-:Y:S01]  /*4d20*/  IMAD.SHL.U32 R39, R10.reuse, 0x80, RZ ;  /* 0x000000800a277824 */ /* 0x040fe200078e00ff */
[----:B------:R-:W-:Y:S02]  /*4d30*/  LEA R34, P3, R10, UR24, 0x9 ;  /* 0x000000180a227c11 */ /* 0x000fe4000f8648ff */
[----:B------:R-:W-:Y:S01]  /*4d40*/  LEA.HI.X R15, R15, UR61, RZ, 0x2, P2 ;  /* 0x0000003d0f0f7c11 */ /* 0x000fe200090f14ff */
[----:B------:R-:W2:Y:S01]  /*4d50*/  S2R R10, SR_TID.X ;  /* 0x00000000000a7919 */ /* 0x000ea20000002100 */
[----:B------:R-:W-:Y:S01]  /*4d60*/  LEA.HI.X R39, R39, UR25, RZ, 0x2, P3 ;  /* 0x0000001927277c11 */ /* 0x000fe200098f14ff */
[----:B------:R-:W2:Y:S01]  /*4d70*/  LDCU.64 UR60, c[0x0][0x390] ;  /* 0x00007200ff3c77ac */ /* 0x000ea20008000a00 */
[----:B------:R-:W3:Y:S01]  /*4d80*/  S2R R36, SR_TID.X ;  /* 0x0000000000247919 */ /* 0x000ee20000002100 */
[----:B------:R-:W3:Y:S01]  /*4d90*/  S2R R38, SR_TID.X ;  /* 0x0000000000267919 */ /* 0x000ee20000002100 */
[----:B------:R-:W3:Y:S01]  /*4da0*/  S2R R42, SR_TID.X ;  /* 0x00000000002a7919 */ /* 0x000ee20000002100 */
[----:B------:R-:W3:Y:S01]  /*4db0*/  S2R R44, SR_TID.X ;  /* 0x00000000002c7919 */ /* 0x000ee20000002100 */
[----:B----4-:R-:W-:Y:S01]  /*4dc0*/  SHF.R.U32.HI R17, RZ, 0x5, R17 ;  /* 0x00000005ff117819 */ /* 0x010fe20000011611 */
[----:B------:R-:W4:Y:S01]  /*4dd0*/  S2R R48, SR_TID.X ;  /* 0x0000000000307919 */ /* 0x000f220000002100 */
[----:B-1----:R-:W-:Y:S01]  /*4de0*/  SHF.R.U32.HI R14, RZ, 0x5, R14 ;  /* 0x00000005ff0e7819 */ /* 0x002fe2000001160e */
[----:B------:R-:W1:Y:S01]  /*4df0*/  S2R R50, SR_TID.X ;  /* 0x0000000000327919 */ /* 0x000e620000002100 */
[----:B------:R-:W-:Y:S01]  /*4e00*/  SHF.R.U32.HI R18, RZ, 0x5, R18 ;  /* 0x00000005ff127819 */ /* 0x000fe20000011612 */
[----:B------:R-:W1:Y:S01]  /*4e10*/  S2R R54, SR_TID.X ;  /* 0x0000000000367919 */ /* 0x000e620000002100 */
[----:B0-----:R-:W-:Y:S01]  /*4e20*/  SHF.R.U32.HI R20, RZ, 0x5, R20 ;  /* 0x00000005ff147819 */ /* 0x001fe20000011614 */
[----:B------:R-:W0:Y:S01]  /*4e30*/  S2R R56, SR_TID.X ;  /* 0x0000000000387919 */ /* 0x000e220000002100 */
[----:B--2---:R-:W-:Y:S01]  /*4e40*/  SHF.R.U32.HI R10, RZ, 0x5, R10 ;  /* 0x00000005ff0a7819 */ /* 0x004fe2000001160a */
[----:B------:R-:W2:Y:S03]  /*4e50*/  S2R R60, SR_TID.X ;  /* 0x00000000003c7919 */ /* 0x000ea60000002100 */
[----:B------:R-:W-:Y:S01]  /*4e60*/  SGXT.U32 R10, R10, 0x2 ;  /* 0x000000020a0a781a */ /* 0x000fe20000000000 */
[----:B------:R-:W0:Y:S03]  /*4e70*/  S2R R62, SR_TID.X ;  /* 0x00000000003e7919 */ /* 0x000e260000002100 */
[----:B------:R-:W-:Y:S01]  /*4e80*/  LOP3.LUT R10, R10, 0x60, RZ, 0xfc, !PT ;  /* 0x000000600a0a7812 */ /* 0x000fe200078efcff */
[----:B------:R-:W-:Y:S01]  /*4e90*/  IMAD.SHL.U32 R146, R238, 0x80, RZ ;  /* 0x00000080ee927824 */ /* 0x000fe200078e00ff */
[----:B------:R-:W-:Y:S01]  /*4ea0*/  SHF.R.U32.HI R24, RZ, 0x5, R24 ;  /* 0x00000005ff187819 */ /* 0x000fe20000011618 */
[----:B------:R-:W-:Y:S01]  /*4eb0*/  IMAD.SHL.U32 R67, R252, 0x80, RZ ;  /* 0x00000080fc437824 */ /* 0x000fe200078e00ff */
[C---:B------:R-:W-:Y:S01]  /*4ec0*/  LEA R40, P3, R10.reuse, UR34, 0x9 ;  /* 0x000000220a287c11 */ /* 0x040fe2000f8648ff */
[----:B------:R-:W-:Y:S01]  /*4ed0*/  IMAD.SHL.U32 R45, R10, 0x80, RZ ;  /* 0x000000800a2d7824 */ /* 0x000fe200078e00ff */
[----:B------:R-:W-:Y:S01]  /*4ee0*/  SHF.R.U32.HI R26, RZ, 0x5, R26 ;  /* 0x00000005ff1a7819 */ /* 0x000fe2000001161a */
[----:B------:R-:W0:Y:S01]  /*4ef0*/  S2R R10, SR_TID.X ;  /* 0x00000000000a7919 */ /* 0x000e220000002100 */
[----:B------:R-:W-:Y:S01]  /*4f00*/  LEA.HI.X R11, R12, UR59, RZ, 0x2, P0 ;  /* 0x0000003b0c0b7c11 */ /* 0x000fe200080f14ff */
[----:B------:R-:W0:Y:S01]  /*4f10*/  LDCU.64 UR58, c[0x0][0x390] ;  /* 0x00007200ff3a77ac */ /* 0x000e220008000a00 */
[----:B------:R-:W-:-:S02]  /*4f20*/  LEA.HI.X R45, R45, UR35, RZ, 0x2, P3 ;  /* 0x000000232d2d7c11 */ /* 0x000fc400098f14ff */
[----:B------:R-:W-:Y:S01]  /*4f30*/  SGXT.U32 R17, R17, 0x2 ;  /* 0x000000021111781a */ /* 0x000fe20000000000 */
[----:B------:R-:W0:Y:S01]  /*4f40*/  LDCU.64 UR34, c[0x0][0x390] ;  /* 0x00007200ff2277ac */ /* 0x000e220008000a00 */
[----:B------:R-:W-:Y:S02]  /*4f50*/  SHF.R.U32.HI R30, RZ, 0x5, R30 ;  /* 0x00000005ff1e7819 */ /* 0x000fe4000001161e */
[----:B------:R-:W-:Y:S01]  /*4f60*/  SHF.R.U32.HI R32, RZ, 0x5, R32 ;  /* 0x00000005ff207819 */ /* 0x000fe20000011620 */
[----:B------:R-:W-:Y:S02]  /*4f70*/  IMAD.SHL.U32 R193, R235, 0x80, RZ ;  /* 0x00000080ebc17824 */ /* 0x000fe400078e00ff */
[----:B------:R-:W-:Y:S02]  /*4f80*/  IMAD.SHL.U32 R87, R239, 0x80, RZ ;  /* 0x00000080ef577824 */ /* 0x000fe400078e00ff */
[----:B------:R-:W-:Y:S02]  /*4f90*/  IMAD.SHL.U32 R199, R232, 0x80, RZ ;  /* 0x00000080e8c77824 */ /* 0x000fe400078e00ff */
[----:B------:R-:W-:-:S02]  /*4fa0*/  IMAD.SHL.U32 R189, R236, 0x80, RZ ;  /* 0x00000080ecbd7824 */ /* 0x000fc400078e00ff */
[----:B------:R-:W-:Y:S02]  /*4fb0*/  IMAD.SHL.U32 R224, R229, 0x80, RZ ;  /* 0x00000080e5e07824 */ /* 0x000fe400078e00ff */
[----:B------:R-:W-:Y:S02]  /*4fc0*/  IMAD.SHL.U32 R197, R233, 0x80, RZ ;  /* 0x00000080e9c57824 */ /* 0x000fe400078e00ff */
[----:B------:R-:W-:Y:S02]  /*4fd0*/  IMAD.SHL.U32 R215, R230, 0x80, RZ ;  /* 0x00000080e6d77824 */ /* 0x000fe400078e00ff */
[----:B------:R-:W-:Y:S02]  /*4fe0*/  IMAD.SHL.U32 R244, R222, 0x80, RZ ;  /* 0x00000080def47824 */ /* 0x000fe400078e00ff */
[----:B------:R-:W-:Y:S02]  /*4ff0*/  IMAD.SHL.U32 R145, R237, 0x80, RZ ;  /* 0x00000080ed917824 */ /* 0x000fe400078e00ff */
[----:B------:R-:W-:Y:S01]  /*5000*/  IMAD.SHL.U32 R195, R219, 0x80, RZ ;  /* 0x00000080dbc37824 */ /* 0x000fe200078e00ff */
[----:B------:R-:W-:Y:S01]  /*5010*/  IADD3 R8, P5, PT, R0, R8, RZ ;  /* 0x0000000800087210 */ /* 0x000fe20007fbe0ff */
[----:B------:R-:W1:Y:S01]  /*5020*/  LDCU.64 UR24, c[0x0][0x390] ;  /* 0x00007200ff1877ac */ /* 0x000e620008000a00 */
[----:B0-----:R-:W-:Y:S01]  /*5030*/  SHF.R.U32.HI R10, RZ, 0x5, R10 ;  /* 0x00000005ff0a7819 */ /* 0x001fe2000001160a */
[----:B------:R-:W0:Y:S03]  /*5040*/  LDCU.64 UR30, c[0x0][0x390] ;  /* 0x00007200ff1e77ac */ /* 0x000e260008000a00 */
[----:B------:R-:W-:Y:S01]  /*5050*/  SGXT.U32 R10, R10, 0x2 ;  /* 0x000000020a0a781a */ /* 0x000fe20000000000 */
[----:B------:R-:W0:Y:S03]  /*5060*/  LDCU.64 UR42, c[0x0][0x390] ;  /* 0x00007200ff2a77ac */ /* 0x000e260008000a00 */
[----:B------:R-:W-:-:S04]  /*5070*/  LOP3.LUT R10, R10, 0x6c, RZ, 0xfc, !PT ;  /* 0x0000006c0a0a7812 */ /* 0x000fc800078efcff */
[C---:B------:R-:W-:Y:S01]  /*5080*/  LEA R46, P3, R10.reuse, UR46, 0x9 ;  /* 0x0000002e0a2e7c11 */ /* 0x040fe2000f8648ff */
[----:B------:R-:W-:Y:S02]  /*5090*/  IMAD.SHL.U32 R51, R10, 0x80, RZ ;  /* 0x000000800a337824 */ /* 0x000fe400078e00ff */
[----:B------:R-:W0:Y:S03]  /*50a0*/  S2R R10, SR_TID.X ;  /* 0x00000000000a7919 */ /* 0x000e260000002100 */
[----:B------:R-:W-:Y:S02]  /*50b0*/  LEA.HI.X R51, R51, UR47, RZ, 0x2, P3 ;  /* 0x0000002f33337c11 */ /* 0x000fe400098f14ff */
[----:B0-----:R-:W-:-:S04]  /*50c0*/  SHF.R.U32.HI R10, RZ, 0x5, R10 ;  /* 0x00000005ff0a7819 */ /* 0x001fc8000001160a */
[----:B------:R-:W-:-:S04]  /*50d0*/  SGXT.U32 R10, R10, 0x2 ;  /* 0x000000020a0a781a */ /* 0x000fc80000000000 */
[----:B------:R-:W-:-:S04]  /*50e0*/  LOP3.LUT R10, R10, 0x78, RZ, 0xfc, !PT ;  /* 0x000000780a0a7812 */ /* 0x000fc800078efcff */
[C---:B------:R-:W-:Y:S01]  /*50f0*/  LEA R52, P3, R10.reuse, UR56, 0x9 ;  /* 0x000000380a347c11 */ /* 0x040fe2000f8648ff */
[----:B------:R-:W-:Y:S02]  /*5100*/  IMAD.SHL.U32 R57, R10, 0x80, RZ ;  /* 0x000000800a397824 */ /* 0x000fe400078e00ff */
[----:B------:R-:W0:Y:S01]  /*5110*/  S2R R10, SR_TID.X ;  /* 0x00000000000a7919 */ /* 0x000e220000002100 */
[----:B------:R-:W-:Y:S02]  /*5120*/  SGXT.U32 R14, R14, 0x2 ;  /* 0x000000020e0e781a */ /* 0x000fe40000000000 */
[----:B------:R-:W-:Y:S02]  /*5130*/  LEA.HI.X R57, R57, UR57, RZ, 0x2, P3 ;  /* 0x0000003939397c11 */ /* 0x000fe400098f14ff */
[----:B------:R-:W-:Y:S02]  /*5140*/  LOP3.LUT R17, R17, 0x28, RZ, 0xfc, !PT ;  /* 0x0000002811117812 */ /* 0x000fe400078efcff */
[----:B------:R-:W-:-:S02]  /*5150*/  LOP3.LUT R14, R14, 0x2c, RZ, 0xfc, !PT ;  /* 0x0000002c0e0e7812 */ /* 0x000fc400078efcff */
[----:B------:R-:W-:Y:S02]  /*5160*/  SGXT.U32 R18, R18, 0x2 ;  /* 0x000000021212781a */ /* 0x000fe40000000000 */
[----:B------:R-:W-:Y:S01]  /*5170*/  SGXT.U32 R20, R20, 0x2 ;  /* 0x000000021414781a */ /* 0x000fe20000000000 */
[----:B------:R-:W-:Y:S01]  /*5180*/  IMAD.SHL.U32 R13, R17, 0x80, RZ ;  /* 0x00000080110d7824 */ /* 0x000fe200078e00ff */
[----:B0-----:R-:W-:-:S04]  /*5190*/  SHF.R.U32.HI R10, RZ, 0x5, R10 ;  /* 0x00000005ff0a7819 */ /* 0x001fc8000001160a */
[----:B------:R-:W-:-:S04]  /*51a0*/  SGXT.U32 R10, R10, 0x2 ;  /* 0x000000020a0a781a */ /* 0x000fc80000000000 */
[----:B------:R-:W-:-:S04]  /*51b0*/  LOP3.LUT R10, R10, 0x84, RZ, 0xfc, !PT ;  /* 0x000000840a0a7812 */ /* 0x000fc800078efcff */
[C---:B------:R-:W-:Y:S01]  /*51c0*/  LEA R58, P3, R10.reuse, UR60, 0x9 ;  /* 0x0000003c0a3a7c11 */ /* 0x040fe2000f8648ff */
[----:B------:R-:W-:Y:S02]  /*51d0*/  IMAD.SHL.U32 R63, R10, 0x80, RZ ;  /* 0x000000800a3f7824 */ /* 0x000fe400078e00ff */
[----:B------:R-:W0:Y:S01]  /*51e0*/  S2R R10, SR_TID.X ;  /* 0x00000000000a7919 */ /* 0x000e220000002100 */
[----:B------:R-:W-:Y:S01]  /*51f0*/  LEA R12, P0, R17, UR38, 0x9 ;  /* 0x00000026110c7c11 */ /* 0x000fe2000f8048ff */
[----:B------:R-:W-:Y:S01]  /*5200*/  IMAD.SHL.U32 R17, R14, 0x80, RZ ;  /* 0x000000800e117824 */ /* 0x000fe200078e00ff */
[----:B------:R-:W-:Y:S02]  /*5210*/  LOP3.LUT R18, R18, 0x34, RZ, 0xfc, !PT ;  /* 0x0000003412127812 */ /* 0x000fe400078efcff */
[----:B------:R-:W-:Y:S02]  /*5220*/  LOP3.LUT R20, R20, 0x38, RZ, 0xfc, !PT ;  /* 0x0000003814147812 */ /* 0x000fe400078efcff */
[----:B------:R-:W-:-:S02]  /*5230*/  LEA R14, P2, R14, UR40, 0x9 ;  /* 0x000000280e0e7c11 */ /* 0x000fc4000f8448ff */
[----:B------:R-:W-:Y:S02]  /*5240*/  SGXT.U32 R24, R24, 0x2 ;  /* 0x000000021818781a */ /* 0x000fe40000000000 */
[----:B------:R-:W-:Y:S01]  /*5250*/  SGXT.U32 R26, R26, 0x2 ;  /* 0x000000021a1a781a */ /* 0x000fe20000000000 */
[----:B------:R-:W-:Y:S01]  /*5260*/  IMAD.SHL.U32 R19, R18, 0x80, RZ ;  /* 0x0000008012137824 */ /* 0x000fe200078e00ff */
[----:B------:R-:W-:Y:S01]  /*5270*/  LEA.HI.X R13, R13, UR39, RZ, 0x2, P0 ;  /* 0x000000270d0d7c11 */ /* 0x000fe200080f14ff */
[----:B------:R-:W-:Y:S01]  /*5280*/  IMAD.SHL.U32 R23, R20, 0x80, RZ ;  /* 0x0000008014177824 */ /* 0x000fe200078e00ff */
[----:B------:R-:W-:Y:S01]  /*5290*/  LEA.HI.X R17, R17, UR41, RZ, 0x2, P2 ;  /* 0x0000002911117c11 */ /* 0x000fe200090f14ff */
[----:B------:R-:W0:Y:S01]  /*52a0*/  LDCU.64 UR40, c[0x0][0x390] ;  /* 0x00007200ff2877ac */ /* 0x000e220008000a00 */
[----:B------:R-:W-:Y:S02]  /*52b0*/  LOP3.LUT R24, R24, 0x40, RZ, 0xfc, !PT ;  /* 0x0000004018187812 */ /* 0x000fe400078efcff */
[----:B------:R-:W-:Y:S01]  /*52c0*/  LOP3.LUT R26, R26, 0x44, RZ, 0xfc, !PT ;  /* 0x000000441a1a7812 */ /* 0x000fe200078efcff */
[----:B------:R-:W0:Y:S01]  /*52d0*/  LDCU.64 UR38, c[0x0][0x390] ;  /* 0x00007200ff2677ac */ /* 0x000e220008000a00 */
[----:B------:R-:W-:-:S02]  /*52e0*/  LEA R18, P0, R18, UR16, 0x9 ;  /* 0x0000001012127c11 */ /* 0x000fc4000f8048ff */
[----:B------:R-:W-:Y:S02]  /*52f0*/  LEA R20, P2, R20, UR18, 0x9 ;  /* 0x0000001214147c11 */ /* 0x000fe4000f8448ff */
[----:B------:R-:W-:Y:S02]  /*5300*/  SGXT.U32 R30, R30, 0x2 ;  /* 0x000000021e1e781a */ /* 0x000fe40000000000 */
[----:B------:R-:W-:Y:S02]  /*5310*/  SGXT.U32 R32, R32, 0x2 ;  /* 0x000000022020781a */ /* 0x000fe40000000000 */
[----:B---3--:R-:W-:Y:S02]  /*5320*/  SHF.R.U32.HI R36, RZ, 0x5, R36 ;  /* 0x00000005ff247819 */ /* 0x008fe40000011624 */
[----:B------:R-:W-:Y:S01]  /*5330*/  SHF.R.U32.HI R38, RZ, 0x5, R38 ;  /* 0x00000005ff267819 */ /* 0x000fe20000011626 */
[----:B------:R-:W-:Y:S01]  /*5340*/  IMAD.SHL.U32 R25, R24, 0x80, RZ ;  /* 0x0000008018197824 */ /* 0x000fe200078e00ff */
[----:B------:R-:W-:Y:S01]  /*5350*/  LEA.HI.X R19, R19, UR17, RZ, 0x2, P0 ;  /* 0x0000001113137c11 */ /* 0x000fe200080f14ff */
[----:B------:R-:W-:Y:S01]  /*5360*/  IMAD.SHL.U32 R29, R26, 0x80, RZ ;  /* 0x000000801a1d7824 */ /* 0x000fe200078e00ff */
[----:B------:R-:W-:Y:S01]  /*5370*/  LEA.HI.X R23, R23, UR19, RZ, 0x2, P2 ;  /* 0x0000001317177c11 */ /* 0x000fe200090f14ff */
[----:B------:R-:W3:Y:S01]  /*5380*/  LDCU.64 UR18, c[0x0][0x390] ;  /* 0x00007200ff1277ac */ /* 0x000ee20008000a00 */
[----:B------:R-:W-:-:S02]  /*5390*/  LOP3.LUT R30, R30, 0x4c, RZ, 0xfc, !PT ;  /* 0x0000004c1e1e7812 */ /* 0x000fc400078efcff */
[----:B------:R-:W-:Y:S01]  /*53a0*/  LOP3.LUT R32, R32, 0x50, RZ, 0xfc, !PT ;  /* 0x0000005020207812 */ /* 0x000fe200078efcff */
[----:B------:R-:W0:Y:S01]  /*53b0*/  LDCU.64 UR16, c[0x0][0x390] ;  /* 0x00007200ff1077ac */ /* 0x000e220008000a00 */
[----:B------:R-:W-:Y:S02]  /*53c0*/  LEA R24, P0, R24, UR20, 0x9 ;  /* 0x0000001418187c11 */ /* 0x000fe4000f8048ff */
[----:B------:R-:W-:Y:S02]  /*53d0*/  LEA R26, P2, R26, UR22, 0x9 ;  /* 0x000000161a1a7c11 */ /* 0x000fe4000f8448ff */
[----:B------:R-:W-:Y:S02]  /*53e0*/  SGXT.U32 R36, R36, 0x2 ;  /* 0x000000022424781a */ /* 0x000fe40000000000 */
[----:B------:R-:W-:Y:S02]  /*53f0*/  SGXT.U32 R38, R38, 0x2 ;  /* 0x000000022626781a */ /* 0x000fe40000000000 */
[----:B------:R-:W-:-:S02]  /*5400*/  SHF.R.U32.HI R42, RZ, 0x5, R42 ;  /* 0x00000005ff2a7819 */ /* 0x000fc4000001162a */
[----:B------:R-:W-:Y:S01]  /*5410*/  SHF.R.U32.HI R44, RZ, 0x5, R44 ;  /* 0x00000005ff2c7819 */ /* 0x000fe2000001162c */
        /* <DEDUP_REMOVED lines=12> */
[----:B----4-:R-:W-:Y:S02]  /*54e0*/  SHF.R.U32.HI R48, RZ, 0x5, R48 ;  /* 0x00000005ff307819 */ /* 0x010fe40000011630 */
[----:B-1----:R-:W-:Y:S01]  /*54f0*/  SHF.R.U32.HI R50, RZ, 0x5, R50 ;  /* 0x00000005ff327819 */ /* 0x002fe20000011632 */
[----:B------:R-:W-:Y:S01]  /*5500*/  IMAD.SHL.U32 R37, R36, 0x80, RZ ;  /* 0x0000008024257824 */ /* 0x000fe200078e00ff */
[----:B------:R-:W-:Y:S01]  /*5510*/  LEA.HI.X R31, R31, UR9, RZ, 0x2, P0 ;  /* 0x000000091f1f7c11 */ /* 0x000fe200080f14ff */
[----:B------:R-:W-:Y:S01]  /*5520*/  IMAD.SHL.U32 R41, R38, 0x80, RZ ;  /* 0x0000008026297824 */ /* 0x000fe200078e00ff */
[----:B------:R-:W-:Y:S01]  /*5530*/  LEA.HI.X R35, R35, UR11, RZ, 0x2, P2 ;  /* 0x0000000b23237c11 */ /* 0x000fe200090f14ff */
[----:B------:R-:W1:Y:S01]  /*5540*/  LDCU.64 UR10, c[0x0][0x390] ;  /* 0x00007200ff0a77ac */ /* 0x000e620008000a00 */
[----:B------:R-:W-:-:S02]  /*5550*/  LOP3.LUT R42, R42, 0x64, RZ, 0xfc, !PT ;  /* 0x000000642a2a7812 */ /* 0x000fc400078efcff */
[----:B------:R-:W-:Y:S01]  /*5560*/  LOP3.LUT R44, R44, 0x68, RZ, 0xfc, !PT ;  /* 0x000000682c2c7812 */ /* 0x000fe200078efcff */
[----:B------:R-:W4:Y:S01]  /*5570*/  LDCU.64 UR8, c[0x0][0x390] ;  /* 0x00007200ff0877ac */ /* 0x000f220008000a00 */
        /* <DEDUP_REMOVED lines=10> */
[----:B------:R-:W1:Y:S01]  /*5620*/  LDCU.64 UR26, c[0x0][0x390] ;  /* 0x00007200ff1a77ac */ /* 0x000e620008000a00 */
[----:B------:R-:W-:Y:S02]  /*5630*/  LOP3.LUT R48, R48, 0x70, RZ, 0xfc, !PT ;  /* 0x0000007030307812 */ /* 0x000fe400078efcff */
[----:B------:R-:W-:Y:S01]  /*5640*/  LOP3.LUT R50, R50, 0x74, RZ, 0xfc, !PT ;  /* 0x0000007432327812 */ /* 0x000fe200078efcff */
[----:B------:R-:W1:Y:S01]  /*5650*/  LDCU.64 UR32, c[0x0][0x390] ;  /* 0x00007200ff2077ac */ /* 0x000e620008000a00 */
[----:B0-----:R-:W-:-:S02]  /*5660*/  SHF.R.U32.HI R10, RZ, 0x5, R10 ;  /* 0x00000005ff0a7819 */ /* 0x001fc4000001160a */
[----:B------:R-:W-:Y:S02]  /*5670*/  LEA R42, P0, R42, UR36, 0x9 ;  /* 0x000000242a2a7c11 */ /* 0x000fe4000f8048ff */
[----:B------:R-:W-:Y:S02]  /*5680*/  LEA R44, P2, R44, UR44, 0x9 ;  /* 0x0000002c2c2c7c11 */ /* 0x000fe4000f8448ff */
[----:B------:R-:W-:Y:S02]  /*5690*/  SGXT.U32 R54, R54, 0x2 ;  /* 0x000000023636781a */ /* 0x000fe40000000000 */
[----:B------:R-:W-:Y:S02]  /*56a0*/  SGXT.U32 R56, R56, 0x2 ;  /* 0x000000023838781a */ /* 0x000fe40000000000 */
[----:B--2---:R-:W-:Y:S02]  /*56b0*/  SHF.R.U32.HI R60, RZ, 0x5, R60 ;  /* 0x00000005ff3c7819 */ /* 0x004fe4000001163c */
[----:B------:R-:W-:Y:S01]  /*56c0*/  SHF.R.U32.HI R62, RZ, 0x5, R62 ;  /* 0x00000005ff3e7819 */ /* 0x000fe2000001163e */
[----:B------:R-:W-:Y:S01]  /*56d0*/  IMAD.SHL.U32 R49, R48, 0x80, RZ ;  /* 0x0000008030317824 */ /* 0x000fe200078e00ff */
[----:B------:R-:W-:Y:S01]  /*56e0*/  SGXT.U32 R10, R10, 0x2 ;  /* 0x000000020a0a781a */ /* 0x000fe20000000000 */
[----:B------:R-:W-:Y:S01]  /*56f0*/  IMAD.SHL.U32 R53, R50, 0x80, RZ ;  /* 0x0000008032357824 */ /* 0x000fe200078e00ff */
[----:B------:R-:W-:Y:S01]  /*5700*/  LEA.HI.X R43, R43, UR37, RZ, 0x2, P0 ;  /* 0x000000252b2b7c11 */ /* 0x000fe200080f14ff */
[----:B------:R-:W0:Y:S01]  /*5710*/  LDCU.64 UR36, c[0x0][0x390] ;  /* 0x00007200ff2477ac */ /* 0x000e220008000a00 */
[----:B------:R-:W-:-:S02]  /*5720*/  LEA.HI.X R47, R47, UR45, RZ, 0x2, P2 ;  /* 0x0000002d2f2f7c11 */ /* 0x000fc400090f14ff */
[----:B------:R-:W-:Y:S02]  /*5730*/  LOP3.LUT R54, R54, 0x7c, RZ, 0xfc, !PT ;  /* 0x0000007c36367812 */ /* 0x000fe400078efcff */
[----:B------:R-:W-:Y:S02]  /*5740*/  LOP3.LUT R56, R56, 0x80, RZ, 0xfc, !PT ;  /* 0x0000008038387812 */ /* 0x000fe400078efcff */
[----:B------:R-:W-:Y:S02]  /*5750*/  LEA R48, P0, R48, UR54, 0x9 ;  /* 0x0000003630307c11 */ /* 0x000fe4000f8048ff */
[----:B------:R-:W-:Y:S02]  /*5760*/  LEA R50, P2, R50, UR52, 0x9 ;  /* 0x0000003432327c11 */ /* 0x000fe4000f8448ff */
[----:B------:R-:W-:Y:S02]  /*5770*/  SGXT.U32 R60, R60, 0x2 ;  /* 0x000000023c3c781a */ /* 0x000fe40000000000 */
[----:B------:R-:W-:-:S02]  /*5780*/  SGXT.U32 R62, R62, 0x2 ;  /* 0x000000023e3e781a */ /* 0x000fc40000000000 */
[----:B------:R-:W-:Y:S01]  /*5790*/  LOP3.LUT R10, R10, 0x90, RZ, 0xfc, !PT ;  /* 0x000000900a0a7812 */ /* 0x000fe200078efcff */
[----:B------:R-:W-:Y:S01]  /*57a0*/  IMAD.SHL.U32 R55, R54, 0x80, RZ ;  /* 0x0000008036377824 */ /* 0x000fe200078e00ff */
[----:B------:R-:W-:Y:S01]  /*57b0*/  LEA.HI.X R49, R49, UR55, RZ, 0x2, P0 ;  /* 0x0000003731317c11 */ /* 0x000fe200080f14ff */
[----:B------:R-:W-:Y:S01]  /*57c0*/  IMAD.SHL.U32 R59, R56, 0x80, RZ ;  /* 0x00000080383b7824 */ /* 0x000fe200078e00ff */
[----:B------:R-:W-:Y:S02]  /*57d0*/  LEA.HI.X R53, R53, UR53, RZ, 0x2, P2 ;  /* 0x0000003535357c11 */ /* 0x000fe400090f14ff */
[----:B------:R-:W-:Y:S02]  /*57e0*/  LOP3.LUT R60, R60, 0x88, RZ, 0xfc, !PT ;  /* 0x000000883c3c7812 */ /* 0x000fe400078efcff */
[----:B------:R-:W-:Y:S02]  /*57f0*/  LOP3.LUT R62, R62, 0x8c, RZ, 0xfc, !PT ;  /* 0x0000008c3e3e7812 */ /* 0x000fe400078efcff */
[----:B------:R-:W-:-:S02]  /*5800*/  LEA R54, P0, R54, UR50, 0x9 ;  /* 0x0000003236367c11 */ /* 0x000fc4000f8048ff */
[----:B------:R-:W-:Y:S01]  /*5810*/  LEA R56, P2, R56, UR48, 0x9 ;  /* 0x0000003038387c11 */ /* 0x000fe2000f8448ff */
[----:B------:R-:W-:Y:S01]  /*5820*/  IMAD.SHL.U32 R85, R10, 0x80, RZ ;  /* 0x000000800a557824 */ /* 0x000fe200078e00ff */
[----:B------:R-:W-:Y:S01]  /*5830*/  LEA.HI.X R63, R63, UR61, RZ, 0x2, P3 ;  /* 0x0000003d3f3f7c11 */ /* 0x000fe200098f14ff */
[----:B------:R-:W-:Y:S01]  /*5840*/  IMAD.SHL.U32 R61, R60, 0x80, RZ ;  /* 0x000000803c3d7824 */ /* 0x000fe200078e00ff */
[----:B------:R-:W-:Y:S01]  /*5850*/  LEA R64, P3, R10, UR40, 0x9 ;  /* 0x000000280a407c11 */ /* 0x000fe2000f8648ff */
[----:B------:R-:W-:Y:S01]  /*5860*/  IMAD.SHL.U32 R65, R62, 0x80, RZ ;  /* 0x000000803e417824 */ /* 0x000fe200078e00ff */
[----:B------:R-:W-:Y:S02]  /*5870*/  LEA.HI.X R55, R55, UR51, RZ, 0x2, P0 ;  /* 0x0000003337377c11 */ /* 0x000fe400080f14ff */
[----:B------:R-:W-:Y:S02]  /*5880*/  LEA.HI.X R59, R59, UR49, RZ, 0x2, P2 ;  /* 0x000000313b3b7c11 */ /* 0x000fe400090f14ff */
[----:B------:R-:W-:-:S02]  /*5890*/  LEA R60, P0, R60, UR58, 0x9 ;  /* 0x0000003a3c3c7c11 */ /* 0x000fc4000f8048ff */
[----:B------:R-:W-:Y:S02]  /*58a0*/  LEA R62, P2, R62, UR38, 0x9 ;  /* 0x000000263e3e7c11 */ /* 0x000fe4000f8448ff */
[----:B------:R-:W-:Y:S01]  /*58b0*/  LEA.HI.X R85, R85, UR41, RZ, 0x2, P3 ;  /* 0x0000002955557c11 */ /* 0x000fe200098f14ff */
[----:B------:R-:W-:Y:S01]  /*58c0*/  IMAD.SHL.U32 R10, R218, 0x80, RZ ;  /* 0x00000080da0a7824 */ /* 0x000fe200078e00ff */
[----:B------:R-:W-:Y:S01]  /*58d0*/  LEA R86, P3, R238, UR20, 0x9 ;  /* 0x00000014ee567c11 */ /* 0x000fe2000f8648ff */
[----:B------:R-:W-:Y:S01]  /*58e0*/  IMAD.SHL.U32 R190, R234, 0x80, RZ ;  /* 0x00000080eabe7824 */ /* 0x000fe200078e00ff */
[----:B------:R-:W-:Y:S01]  /*58f0*/  LEA.HI.X R61, R61, UR59, RZ, 0x2, P0 ;  /* 0x0000003b3d3d7c11 */ /* 0x000fe200080f14ff */
[----:B------:R-:W2:Y:S01]  /*5900*/  LDCU.64 UR40, c[0x0][0x390] ;  /* 0x00007200ff2877ac */ /* 0x000ea20008000a00 */
[----:B------:R-:W-:Y:S02]  /*5910*/  LEA.HI.X R65, R65, UR39, RZ, 0x2, P2 ;  /* 0x0000002741417c11 */ /* 0x000fe400090f14ff */
[----:B---3--:R-:W-:Y:S01]  /*5920*/  LEA R66, P0, R252, UR18, 0x9 ;  /* 0x00000012fc427c11 */ /* 0x008fe2000f8048ff */
[----:B------:R-:W3:Y:S01]  /*5930*/  LDCU.64 UR38, c[0x0][0x390] ;  /* 0x00007200ff2677ac */ /* 0x000ee20008000a00 */
[----:B------:R-:W-:-:S02]  /*5940*/  LEA.HI.X R146, R146, UR21, RZ, 0x2, P3 ;  /* 0x0000001592927c11 */ /* 0x000fc400098f14ff */
[----:B-1----:R-:W-:Y:S01]  /*5950*/  LEA R192, P3, R235, UR10, 0x9 ;  /* 0x0000000aebc07c11 */ /* 0x002fe2000f8648ff */
[----:B------:R-:W-:Y:S01]  /*5960*/  IMAD.SHL.U32 R238, R226, 0x80, RZ ;  /* 0x00000080e2ee7824 */ /* 0x000fe200078e00ff */
[----:B------:R-:W-:Y:S01]  /*5970*/  LEA.HI.X R67, R67, UR19, RZ, 0x2, P0 ;  /* 0x0000001343437c11 */ /* 0x000fe200080f14ff */
[----:B------:R-:W1:Y:S01]  /*5980*/  LDCU.64 UR18, c[0x0][0x390] ;  /* 0x00007200ff1277ac */ /* 0x000e620008000a00 */
[----:B------:R-:W-:Y:S02]  /*5990*/  LEA R84, P2, R239, UR16, 0x9 ;  /* 0x00000010ef547c11 */ /* 0x000fe4000f8448ff */
[----:B------:R-:W-:Y:S01]  /*59a0*/  LEA.HI.X R193, R193, UR11, RZ, 0x2, P3 ;  /* 0x0000000bc1c17c11 */ /* 0x000fe200098f14ff */
[----:B------:R-:W0:Y:S01]  /*59b0*/  LDCU.64 UR20, c[0x0][0x390] ;  /* 0x00007200ff1477ac */ /* 0x000e220008000a00 */
[----:B------:R-:W-:Y:S02]  /*59c0*/  LEA R198, P3, R232, UR28, 0x9 ;  /* 0x0000001ce8c67c11 */ /* 0x000fe4000f8648ff */
[----:B------:R-:W-:Y:S01]  /*59d0*/  LEA.HI.X R87, R87, UR17, RZ, 0x2, P2 ;  /* 0x0000001157577c11 */ /* 0x000fe200090f14ff */
[----:B------:R-:W0:Y:S01]  /*59e0*/  LDCU.64 UR16, c[0x0][0x390] ;  /* 0x00007200ff1077ac */ /* 0x000e220008000a00 */
[----:B----4-:R-:W-:-:S02]  /*59f0*/  LEA R188, P2, R236, UR8, 0x9 ;  /* 0x00000008ecbc7c11 */ /* 0x010fc4000f8448ff */
[----:B------:R-:W-:Y:S01]  /*5a00*/  LEA.HI.X R199, R199, UR29, RZ, 0x2, P3 ;  /* 0x0000001dc7c77c11 */ /* 0x000fe200098f14ff */
[----:B------:R-:W4:Y:S01]  /*5a10*/  LDCU.64 UR28, c[0x0][0x390] ;  /* 0x00007200ff1c77ac */ /* 0x000f220008000a00 */
[----:B------:R-:W-:Y:S02]  /*5a20*/  LEA R229, P3, R229, UR34, 0x9 ;  /* 0x00000022e5e57c11 */ /* 0x000fe4000f8648ff */
[----:B------:R-:W-:Y:S01]  /*5a30*/  LEA.HI.X R189, R189, UR9, RZ, 0x2, P2 ;  /* 0x00000009bdbd7c11 */ /* 0x000fe200090f14ff */
[----:B------:R-:W0:Y:S01]  /*5a40*/  LDCU.64 UR10, c[0x0][0x390] ;  /* 0x00007200ff0a77ac */ /* 0x000e220008000a00 */
[----:B------:R-:W-:Y:S02]  /*5a50*/  LEA R196, P2, R233, UR26, 0x9 ;  /* 0x0000001ae9c47c11 */ /* 0x000fe4000f8448ff */
[----:B------:R-:W-:Y:S01]  /*5a60*/  LEA.HI.X R224, R224, UR35, RZ, 0x2, P3 ;  /* 0x00000023e0e07c11 */ /* 0x000fe200098f14ff */
[----:B------:R-:W0:Y:S01]  /*5a70*/  LDCU.64 UR8, c[0x0][0x390] ;  /* 0x00007200ff0877ac */ /* 0x000e220008000a00 */
[----:B---3--:R-:W-:-:S02]  /*5a80*/  LEA R226, P3, R226, UR38, 0x9 ;  /* 0x00000026e2e27c11 */ /* 0x008fc4000f8648ff */
[----:B------:R-:W-:Y:S01]  /*5a90*/  LEA.HI.X R197, R197, UR27, RZ, 0x2, P2 ;  /* 0x0000001bc5c57c11 */ /* 0x000fe200090f14ff */
[----:B------:R-:W3:Y:S01]  /*5aa0*/  LDCU.64 UR26, c[0x0][0x390] ;  /* 0x00007200ff1a77ac */ /* 0x000ee20008000a00 */
[----:B------:R-:W-:Y:S02]  /*5ab0*/  LEA R214, P2, R230, UR32, 0x9 ;  /* 0x00000020e6d67c11 */ /* 0x000fe4000f8448ff */
[----:B------:R-:W-:Y:S02]  /*5ac0*/  LEA.HI.X R238, R238, UR39, RZ, 0x2, P3 ;  /* 0x00000027eeee7c11 */ /* 0x000fe400098f14ff */
[----:B-1----:R-:W-:Y:S02]  /*5ad0*/  LEA R230, P3, R222, UR18, 0x9 ;  /* 0x00000012dee67c11 */ /* 0x002fe4000f8648ff */
[----:B------:R-:W5:Y:S01]  /*5ae0*/  LDL.LU R222, [R1+0x108] ;  /* 0x0001080001de7983 */ /* 0x000f620000300800 */
[----:B------:R-:W-:-:S04]  /*5af0*/  LEA R144, P0, R237, UR22, 0x9 ;  /* 0x00000016ed907c11 */ /* 0x000fc8000f8048ff */
[----:B------:R-:W-:Y:S01]  /*5b00*/  LEA.HI.X R145, R145, UR23, RZ, 0x2, P0 ;  /* 0x0000001791917c11 */ /* 0x000fe200080f14ff */
[----:B------:R-:W1:Y:S01]  /*5b10*/  LDCU.64 UR22, c[0x0][0x390] ;  /* 0x00007200ff1677ac */ /* 0x000e620008000a00 */
[----:B------:R-:W-:Y:S02]  /*5b20*/  LEA.HI.X R244, R244, UR19, RZ, 0x2, P3 ;  /* 0x00000013f4f47c11 */ /* 0x000fe400098f14ff */
[----:B0-----:R-:W-:-:S04]  /*5b30*/  LEA R235, P3, R219, UR20, 0x9 ;  /* 0x00000014dbeb7c11 */ /* 0x001fc8000f8648ff */
[----:B------:R-:W-:Y:S01]  /*5b40*/  LEA.HI.X R248, R195, UR21, RZ, 0x2, P3 ;  /* 0x00000015c3f87c11 */ /* 0x000fe200098f14ff */
[C---:B------:R-:W-:Y:S01]  /*5b50*/  IMAD.SHL.U32 R195, R216.reuse, 0x80, RZ ;  /* 0x00000080d8c37824 */ /* 0x040fe200078e00ff */
[----:B---3--:R-:W-:Y:S02]  /*5b60*/  LEA R246, P3, R216, UR26, 0x9 ;  /* 0x0000001ad8f67c11 */ /* 0x008fe4000f8648ff */
[----:B-1----:R-:W-:-:S04]  /*5b70*/  LEA R237, P4, R218, UR22, 0x9 ;  /* 0x00000016daed7c11 */ /* 0x002fc8000f8848ff */
[----:B------:R-:W-:Y:S01]  /*5b80*/  LEA.HI.X R247, R10, UR23, RZ, 0x2, P4 ;  /* 0x000000170af77c11 */ /* 0x000fe2000a0f14ff */
[C---:B------:R-:W-:Y:S01]  /*5b90*/  IMAD.SHL.U32 R10, R3.reuse, 0x80, RZ ;  /* 0x00000080030a7824 */ /* 0x040fe200078e00ff */
[----:B----4-:R-:W-:Y:S02]  /*5ba0*/  LEA R252, P4, R3, UR28, 0x9 ;  /* 0x0000001c03fc7c11 */ /* 0x010fe4000f8848ff */
[----:B------:R-:W-:Y:S02]  /*5bb0*/  LEA.HI.X R90, R195, UR27, RZ, 0x2, P3 ;  /* 0x0000001bc35a7c11 */ /* 0x000fe400098f14ff */
[----:B------:R-:W-:Y:S02]  /*5bc0*/  LEA.HI.X R91, R10, UR29, RZ, 0x2, P4 ;  /* 0x0000001d0a5b7c11 */ /* 0x000fe4000a0f14ff */
[C---:B------:R-:W-:Y:S02]  /*5bd0*/  IADD3 R10, P6, PT, R0.reuse, R9, RZ ;  /* 0x00000009000a7210 */ /* 0x040fe40007fde0ff */
[C---:B------:R-:W-:Y:S01]  /*5be0*/  IADD3 R12, P3, PT, R0.reuse, R12, RZ ;  /* 0x0000000c000c7210 */ /* 0x040fe20007f7e0ff */
[----:B------:R-:W-:Y:S01]  /*5bf0*/  IMAD.X R9, RZ, RZ, R11, P5 ;  /* 0x000000ffff097224 */ /* 0x000fe200028e060b */
[C---:B------:R-:W-:Y:S01]  /*5c00*/  IADD3 R14, P4, PT, R0.reuse, R14, RZ ;  /* 0x0000000e000e7210 */ /* 0x040fe20007f9e0ff */
[----:B------:R-:W-:Y:S01]  /*5c10*/  IMAD.X R11, RZ, RZ, R15, P6 ;  /* 0x000000ffff0b7224 */ /* 0x000fe200030e060f */
[C---:B------:R-:W-:Y:S01]  /*5c20*/  IADD3 R16, P5, PT, R0.reuse, R16, RZ ;  /* 0x0000001000107210 */ /* 0x040fe20007fbe0ff */
[----:B------:R-:W-:Y:S01]  /*5c30*/  IMAD.X R13, RZ, RZ, R13, P3 ;  /* 0x000000ffff0d7224 */ /* 0x000fe200018e060d */
[----:B------:R-:W-:-:S02]  /*5c40*/  IADD3 R18, P6, PT, R0, R18, RZ ;  /* 0x0000001200127210 */ /* 0x000fc40007fde0ff */
[C---:B------:R-:W-:Y:S01]  /*5c50*/  IADD3 R20, P3, PT, R0.reuse, R20, RZ ;  /* 0x0000001400147210 */ /* 0x040fe20007f7e0ff */
[----:B------:R-:W-:Y:S01]  /*5c60*/  IMAD.X R15, RZ, RZ, R17, P4 ;  /* 0x000000ffff0f7224 */ /* 0x000fe200020e0611 */
        /* <DEDUP_REMOVED lines=30> */
[----:B------:R-:W-:-:S02]  /*5e50*/  IADD3 R52, P3, PT, R0, R52, RZ ;  /* 0x0000003400347210 */ /* 0x000fc40007f7e0ff */
[----:B------:R-:W-:Y:S01]  /*5e60*/  LEA R194, P0, R234, UR24, 0x9 ;  /* 0x00000018eac27c11 */ /* 0x000fe2000f8048ff */
[----:B------:R-:W-:Y:S01]  /*5e70*/  IMAD.X R47, RZ, RZ, R51, P4 ;  /* 0x000000ffff2f7224 */ /* 0x000fe200020e0633 */
[C---:B------:R-:W-:Y:S01]  /*5e80*/  IADD3 R54, P4, PT, R0.reuse, R54, RZ ;  /* 0x0000003600367210 */ /* 0x040fe20007f9e0ff */
[----:B------:R-:W-:Y:S01]  /*5e90*/  IMAD.X R49, RZ, RZ, R49, P5 ;  /* 0x000000ffff317224 */ /* 0x000fe200028e0631 */
[----:B------:R-:W-:Y:S01]  /*5ea0*/  IADD3 R56, P5, PT, R0, R56, RZ ;  /* 0x0000003800387210 */ /* 0x000fe20007fbe0ff */
[----:B------:R-:W-:Y:S01]  /*5eb0*/  IMAD.X R51, RZ, RZ, R53, P6 ;  /* 0x000000ffff337224 */ /* 0x000fe200030e0635 */
[----:B------:R-:W-:Y:S01]  /*5ec0*/  LEA.HI.X R190, R190, UR25, RZ, 0x2, P0 ;  /* 0x00000019bebe7c11 */ /* 0x000fe200080f14ff */
[----:B------:R-:W-:Y:S01]  /*5ed0*/  IMAD.X R53, RZ, RZ, R57, P3 ;  /* 0x000000ffff357224 */ /* 0x000fe200018e0639 */
[C---:B------:R-:W-:Y:S01]  /*5ee0*/  IADD3 R58, P6, PT, R0.reuse, R58, RZ ;  /* 0x0000003a003a7210 */ /* 0x040fe20007fde0ff */
[----:B------:R-:W0:Y:S01]  /*5ef0*/  LDCU.64 UR24, c[0x0][0x390] ;  /* 0x00007200ff1877ac */ /* 0x000e220008000a00 */
[C---:B------:R-:W-:Y:S01]  /*5f00*/  IADD3 R60, P3, PT, R0.reuse, R60, RZ ;  /* 0x0000003c003c7210 */ /* 0x040fe20007f7e0ff */
[----:B------:R-:W-:Y:S01]  /*5f10*/  IMAD.SHL.U32 R213, R231, 0x80, RZ ;  /* 0x00000080e7d57824 */ /* 0x000fe200078e00ff */
[----:B------:R-:W-:Y:S01]  /*5f20*/  LEA.HI.X R215, R215, UR33, RZ, 0x2, P2 ;  /* 0x00000021d7d77c11 */ /* 0x000fe200090f14ff */
[----:B------:R-:W-:Y:S01]  /*5f30*/  IMAD.SHL.U32 R234, R227, 0x80, RZ ;  /* 0x00000080e3ea7824 */ /* 0x000fe200078e00ff */
[----:B------:R-:W-:Y:S01]  /*5f40*/  LEA R212, P0, R231, UR30, 0x9 ;  /* 0x0000001ee7d47c11 */ /* 0x000fe2000f8048ff */
[----:B------:R-:W-:Y:S01]  /*5f50*/  IMAD.X R55, RZ, RZ, R55, P4 ;  /* 0x000000ffff377224 */ /* 0x000fe200020e0637 */
[----:B------:R-:W-:Y:S01]  /*5f60*/  LEA R227, P2, R227, UR42, 0x9 ;  /* 0x0000002ae3e37c11 */ /* 0x000fe2000f8448ff */
[----:B------:R-:W-:Y:S01]  /*5f70*/  IMAD.X R57, RZ, RZ, R59, P5 ;  /* 0x000000ffff397224 */ /* 0x000fe200028e063b */
[C---:B------:R-:W-:Y:S01]  /*5f80*/  IADD3 R62, P4, PT, R0.reuse, R62, RZ ;  /* 0x0000003e003e7210 */ /* 0x040fe20007f9e0ff */
[----:B------:R-:W-:Y:S01]  /*5f90*/  IMAD.X R59, RZ, RZ, R63, P6 ;  /* 0x000000ffff3b7224 */ /* 0x000fe200030e063f */
[C---:B------:R-:W-:Y:S01]  /*5fa0*/  IADD3 R64, P5, PT, R0.reuse, R64, RZ ;  /* 0x0000004000407210 */ /* 0x040fe20007fbe0ff */
[----:B------:R-:W-:Y:S01]  /*5fb0*/  IMAD.X R61, RZ, RZ, R61, P3 ;  /* 0x000000ffff3d7224 */ /* 0x000fe200018e063d */
[----:B------:R-:W-:Y:S01]  /*5fc0*/  IADD3 R66, P6, PT, R0, R66, RZ ;  /* 0x0000004200427210 */ /* 0x000fe20007fde0ff */
[----:B------:R-:W-:Y:S01]  /*5fd0*/  IMAD.SHL.U32 R231, R228, 0x80, RZ ;  /* 0x00000080e4e77824 */ /* 0x000fe200078e00ff */
[----:B------:R-:W-:Y:S01]  /*5fe0*/  IADD3 R84, P3, PT, R0, R84, RZ ;  /* 0x0000005400547210 */ /* 0x000fe20007f7e0ff */
[----:B------:R-:W-:Y:S01]  /*5ff0*/  IMAD.SHL.U32 R241, R223, 0x80, RZ ;  /* 0x00000080dff17824 */ /* 0x000fe200078e00ff */
[----:B------:R-:W-:-:S02]  /*6000*/  LEA.HI.X R213, R213, UR31, RZ, 0x2, P0 ;  /* 0x0000001fd5d57c11 */ /* 0x000fc400080f14ff */
[----:B------:R-:W-:Y:S01]  /*6010*/  LEA.HI.X R234, R234, UR43, RZ, 0x2, P2 ;  /* 0x0000002beaea7c11 */ /* 0x000fe200090f14ff */
[----:B------:R-:W-:Y:S01]  /*6020*/  IMAD.X R63, RZ, RZ, R65, P4 ;  /* 0x000000ffff3f7224 */ /* 0x000fe200020e0641 */
[----:B------:R-:W-:Y:S01]  /*6030*/  LEA R228, P0, R228, UR36, 0x9 ;  /* 0x00000024e4e47c11 */ /* 0x000fe2000f8048ff */
[----:B------:R-:W-:Y:S01]  /*6040*/  IMAD.X R67, RZ, RZ, R67, P6 ;  /* 0x000000ffff437224 */ /* 0x000fe200030e0643 */
[----:B------:R-:W-:Y:S01]  /*6050*/  LEA R223, P2, R223, UR16, 0x9 ;  /* 0x00000010dfdf7c11 */ /* 0x000fe2000f8448ff */
[----:B------:R-:W-:Y:S01]  /*6060*/  IMAD.X R65, RZ, RZ, R85, P5 ;  /* 0x000000ffff417224 */ /* 0x000fe200028e0655 */
[C---:B------:R-:W-:Y:S01]  /*6070*/  IADD3 R86, P4, PT, R0.reuse, R86, RZ ;  /* 0x0000005600567210 */ /* 0x040fe20007f9e0ff */
[----:B------:R-:W-:Y:S01]  /*6080*/  IMAD.X R85, RZ, RZ, R87, P3 ;  /* 0x000000ffff557224 */ /* 0x000fe200018e0657 */
[----:B------:R-:W-:Y:S01]  /*6090*/  IADD3 R188, P6, PT, R0, R188, RZ ;  /* 0x000000bc00bc7210 */ /* 0x000fe20007fde0ff */
[----:B------:R-:W-:Y:S01]  /*60a0*/  IMAD.SHL.U32 R236, R225, 0x80, RZ ;  /* 0x00000080e1ec7824 */ /* 0x000fe200078e00ff */
[----:B------:R-:W-:Y:S01]  /*60b0*/  LEA.HI.X R231, R231, UR37, RZ, 0x2, P0 ;  /* 0x00000025e7e77c11 */ /* 0x000fe200080f14ff */
[----:B------:R-:W-:Y:S01]  /*60c0*/  IMAD.SHL.U32 R245, R220, 0x80, RZ ;  /* 0x00000080dcf57824 */ /* 0x000fe200078e00ff */
[----:B------:R-:W-:Y:S01]  /*60d0*/  LEA.HI.X R241, R241, UR17, RZ, 0x2, P2 ;  /* 0x00000011f1f17c11 */ /* 0x000fe200090f14ff */
[----:B------:R-:W-:Y:S01]  /*60e0*/  IMAD.SHL.U32 R242, R221, 0x80, RZ ;  /* 0x00000080ddf27824 */ /* 0x000fe200078e00ff */
[C---:B------:R-:W-:Y:S01]  /*60f0*/  IADD3 R144, P5, PT, R0.reuse, R144, RZ ;  /* 0x0000009000907210 */ /* 0x040fe20007fbe0ff */
[----:B------:R-:W-:Y:S01]  /*6100*/  IMAD.SHL.U32 R218, R217, 0x80, RZ ;  /* 0x00000080d9da7824 */ /* 0x000fe200078e00ff */
[----:B------:R-:W-:Y:S01]  /*6110*/  IADD3 R192, P3, PT, R0, R192, RZ ;  /* 0x000000c000c07210 */ /* 0x000fe20007f7e0ff */
[----:B------:R-:W-:Y:S01]  /*6120*/  IMAD.X R87, RZ, RZ, R146, P4 ;  /* 0x000000ffff577224 */ /* 0x000fe200020e0692 */
[----:B--2---:R-:W-:Y:S01]  /*6130*/  LEA R225, P0, R225, UR40, 0x9 ;  /* 0x00000028e1e17c11 */ /* 0x004fe2000f8048ff */
[----:B------:R-:W-:Y:S01]  /*6140*/  IMAD.X R189, RZ, RZ, R189, P6 ;  /* 0x000000ffffbd7224 */ /* 0x000fe200030e06bd */
[----:B------:R-:W-:Y:S01]  /*6150*/  LEA R233, P2, R220, UR10, 0x9 ;  /* 0x0000000adce97c11 */ /* 0x000fe2000f8448ff */
[----:B------:R-:W-:Y:S01]  /*6160*/  IMAD.X R145, RZ, RZ, R145, P5 ;  /* 0x000000ffff917224 */ /* 0x000fe200028e0691 */
[----:B------:R-:W-:Y:S01]  /*6170*/  IADD3 R194, P4, PT, R0, R194, RZ ;  /* 0x000000c200c27210 */ /* 0x000fe20007f9e0ff */
[----:B------:R-:W-:Y:S01]  /*6180*/  IMAD.X R193, RZ, RZ, R193, P3 ;  /* 0x000000ffffc17224 */ /* 0x000fe200018e06c1 */
[----:B------:R-:W-:Y:S01]  /*6190*/  LEA.HI.X R236, R236, UR41, RZ, 0x2, P0 ;  /* 0x00000029ecec7c11 */ /* 0x000fe200080f14ff */
[----:B------:R-:W1:Y:S01]  /*61a0*/  S2R R250, SR_TID.X ;  /* 0x0000000000fa7919 */ /* 0x000e620000002100 */
[----:B------:R-:W-:Y:S01]  /*61b0*/  LEA.HI.X R245, R245, UR11, RZ, 0x2, P2 ;  /* 0x0000000bf5f57c11 */ /* 0x000fe200090f14ff */
[----:B------:R-:W2:Y:S01]  /*61c0*/  LDCU.64 UR30, c[0x0][0x390] ;  /* 0x00007200ff1e77ac */ /* 0x000ea20008000a00 */
[----:B------:R-:W-:-:S02]  /*61d0*/  IADD3 R198, P6, PT, R0, R198, RZ ;  /* 0x000000c600c67210 */ /* 0x000fc40007fde0ff */
[----:B------:R-:W-:Y:S01]  /*61e0*/  LEA R232, P0, R221, UR8, 0x9 ;  /* 0x00000008dde87c11 */ /* 0x000fe2000f8048ff */
[----:B------:R-:W3:Y:S01]  /*61f0*/  S2R R251, SR_TID.X ;  /* 0x0000000000fb7919 */ /* 0x000ee20000002100 */
[----:B0-----:R-:W-:Y:S01]  /*6200*/  LEA R239, P2, R217, UR24, 0x9 ;  /* 0x00000018d9ef7c11 */ /* 0x001fe2000f8448ff */
[----:B------:R-:W0:Y:S01]  /*6210*/  LDCU.64 UR16, c[0x0][0x390] ;  /* 0x00007200ff1077ac */ /* 0x000e220008000a00 */
[C---:B------:R-:W-:Y:S02]  /*6220*/  IADD3 R196, P5, PT, R0.reuse, R196, RZ ;  /* 0x000000c400c47210 */ /* 0x040fe40007fbe0ff */
[----:B------:R-:W-:Y:S01]  /*6230*/  IADD3 R212, P3, PT, R0, R212, RZ ;  /* 0x000000d400d47210 */ /* 0x000fe20007f7e0ff */
[----:B------:R-:W-:Y:S01]  /*6240*/  IMAD.X R195, RZ, RZ, R190, P4 ;  /* 0x000000ffffc37224 */ /* 0x000fe200020e06be */
[----:B------:R-:W-:Y:S01]  /*6250*/  LEA.HI.X R242, R242, UR9, RZ, 0x2, P0 ;  /* 0x00000009f2f27c11 */ /* 0x000fe200080f14ff */
[----:B------:R-:W-:Y:S01]  /*6260*/  IMAD.X R199, RZ, RZ, R199, P6 ;  /* 0x000000ffffc77224 */ /* 0x000fe200030e06c7 */
[----:B------:R-:W-:Y:S01]  /*6270*/  LEA.HI.X R249, R218, UR25, RZ, 0x2, P2 ;  /* 0x00000019daf97c11 */ /* 0x000fe200090f14ff */
[----:B------:R-:W-:Y:S01]  /*6280*/  IMAD.X R197, RZ, RZ, R197, P5 ;  /* 0x000000ffffc57224 */ /* 0x000fe200028e06c5 */
[C---:B------:R-:W-:Y:S01]  /*6290*/  IADD3 R214, P4, PT, R0.reuse, R214, RZ ;  /* 0x000000d600d67210 */ /* 0x040fe20007f9e0ff */
[----:B------:R-:W-:Y:S01]  /*62a0*/  IMAD.X R213, RZ, RZ, R213, P3 ;  /* 0x000000ffffd57224 */ /* 0x000fe200018e06d5 */
[----:B------:R-:W-:-:S02]  /*62b0*/  IADD3 R218, P6, PT, R0, R228, RZ ;  /* 0x000000e400da7210 */ /* 0x000fc40007fde0ff */
[C---:B------:R-:W-:Y:S02]  /*62c0*/  IADD3 R216, P5, PT, R0.reuse, R229, RZ ;  /* 0x000000e500d87210 */ /* 0x040fe40007fbe0ff */
[C---:B------:R-:W-:Y:S01]  /*62d0*/  IADD3 R220, P3, PT, R0.reuse, R227, RZ ;  /* 0x000000e300dc7210 */ /* 0x040fe20007f7e0ff */
[----:B------:R-:W-:Y:S02]  /*62e0*/  IMAD.X R215, RZ, RZ, R215, P4 ;  /* 0x000000ffffd77224 */ /* 0x000fe400020e06d7 */
[----:B------:R-:W-:Y:S02]  /*62f0*/  IMAD.X R219, RZ, RZ, R231, P6 ;  /* 0x000000ffffdb7224 */ /* 0x000fe400030e06e7 */
[----:B------:R-:W-:Y:S01]  /*6300*/  IMAD.X R217, RZ, RZ, R224, P5 ;  /* 0x000000ffffd97224 */ /* 0x000fe200028e06e0 */
[C---:B------:R-:W-:Y:S01]  /*6310*/  IADD3 R224, P5, PT, R0.reuse, R225, RZ ;  /* 0x000000e100e07210 */ /* 0x040fe20007fbe0ff */
[----:B------:R-:W-:Y:S01]  /*6320*/  IMAD.X R221, RZ, RZ, R234, P3 ;  /* 0x000000ffffdd7224 */ /* 0x000fe200018e06ea */
[----:B------:R-:W-:-:S03]  /*6330*/  IADD3 R228, P3, PT, R0, R230, RZ ;  /* 0x000000e600e47210 */ /* 0x000fc60007f7e0ff */
[----:B------:R-:W-:Y:S02]  /*6340*/  IMAD.X R225, RZ, RZ, R236, P5 ;  /* 0x000000ffffe17224 */ /* 0x000fe400028e06ec */
[----:B------:R-:W-:Y:S01]  /*6350*/  IMAD.X R229, RZ, RZ, R244, P3 ;  /* 0x000000ffffe57224 */ /* 0x000fe200018e06f4 */
[----:B------:R-:W-:-:S05]  /*6360*/  IADD3 R236, P3, PT, R0, R237, RZ ;  /* 0x000000ed00ec7210 */ /* 0x000fca0007f7e0ff */
[----:B------:R-:W-:Y:S01]  /*6370*/  IMAD.X R237, RZ, RZ, R247, P3 ;  /* 0x000000ffffed7224 */ /* 0x000fe200018e06f7 */
[----:B-----5:R-:W-:-:S04]  /*6380*/  LEA R240, P0, R222, UR4, 0x2 ;  /* 0x00000004def07c11 */ /* 0x020fc8000f8010ff */
[----:B------:R-:W-:Y:S02]  /*6390*/  LEA.HI.X R3, R222, UR5, RZ, 0x2, P0 ;  /* 0x00000005de037c11 */ /* 0x000fe400080f14ff */
[C---:B------:R-:W-:Y:S02]  /*63a0*/  IADD3 R222, P4, PT, R0.reuse, R226, RZ ;  /* 0x000000e200de7210 */ /* 0x040fe40007f9e0ff */
[----:B------:R-:W-:-:S05]  /*63b0*/  IADD3 R226, P6, PT, R0, R223, RZ ;  /* 0x000000df00e27210 */ /* 0x000fca0007fde0ff */
[----:B------:R-:W-:Y:S01]  /*63c0*/  IMAD.X R227, RZ, RZ, R241, P6 ;  /* 0x000000ffffe37224 */ /* 0x000fe200030e06f1 */
[----:B------:R-:W-:-:S05]  /*63d0*/  IADD3 R234, P6, PT, R0, R235, RZ ;  /* 0x000000eb00ea7210 */ /* 0x000fca0007fde0ff */
[----:B------:R-:W-:Y:S02]  /*63e0*/  IMAD.X R235, RZ, RZ, R248, P6 ;  /* 0x000000ffffeb7224 */ /* 0x000fe400030e06f8 */
[----:B------:R-:W4:Y:S04]  /*63f0*/  LDL.LU R248, [R1+0x124] ;  /* 0x0001240001f87983 */ /* 0x000f280000300800 */
[----:B------:R-:W5:Y:S01]  /*6400*/  LDL.LU R247, [R1+0x120] ;  /* 0x0001200001f77983 */ /* 0x000f620000300800 */
[----:B-1----:R-:W-:Y:S02]  /*6410*/  SHF.R.U32.HI R250, RZ, 0x5, R250 ;  /* 0x00000005fffa7819 */ /* 0x002fe400000116fa */
[----:B---3--:R-:W-:Y:S01]  /*6420*/  SHF.R.U32.HI R251, RZ, 0x5, R251 ;  /* 0x00000005fffb7819 */ /* 0x008fe200000116fb */
[----:B------:R-:W-:Y:S01]  /*6430*/  IMAD.X R223, RZ, RZ, R238, P4 ;  /* 0x000000ffffdf7224 */ /* 0x000fe200020e06ee */
[----:B------:R-:W-:-:S02]  /*6440*/  SGXT.U32 R250, R250, 0x2 ;  /* 0x00000002fafa781a */ /* 0x000fc40000000000 */
[----:B------:R-:W-:Y:S02]  /*6450*/  SGXT.U32 R251, R251, 0x2 ;  /* 0x00000002fbfb781a */ /* 0x000fe40000000000 */
[C---:B------:R-:W-:Y:S02]  /*6460*/  IADD3 R230, P4, PT, R0.reuse, R232, RZ ;  /* 0x000000e800e67210 */ /* 0x040fe40007f9e0ff */
[----:B------:R-:W-:Y:S02]  /*6470*/  IADD3 R232, P5, PT, R0, R233, RZ ;  /* 0x000000e900e87210 */ /* 0x000fe40007fbe0ff */
[----:B------:R-:W-:Y:S01]  /*6480*/  LOP3.LUT R250, R250, 0xf8, RZ, 0xfc, !PT ;  /* 0x000000f8fafa7812 */ /* 0x000fe200078efcff */
[----:B------:R-:W-:Y:S01]  /*6490*/  IMAD.X R231, RZ, RZ, R242, P4 ;  /* 0x000000ffffe77224 */ /* 0x000fe200020e06f2 */
[----:B------:R-:W-:Y:S01]  /*64a0*/  LOP3.LUT R251, R251, 0xfc, RZ, 0xfc, !PT ;  /* 0x000000fcfbfb7812 */ /* 0x000fe200078efcff */
[----:B------:R-:W-:Y:S01]  /*64b0*/  IMAD.X R233, RZ, RZ, R245, P5 ;  /* 0x000000ffffe97224 */ /* 0x000fe200028e06f5 */
[----:B------:R-:W-:-:S02]  /*64c0*/  IADD3 R238, P4, PT, R0, R239, RZ ;  /* 0x000000ef00ee7210 */ /* 0x000fc40007f9e0ff */
[----:B--2---:R-:W-:Y:S02]  /*64d0*/  LEA R250, P2, R250, UR30, 0x9 ;  /* 0x0000001efafa7c11 */ /* 0x004fe4000f8448ff */
[C---:B------:R-:W-:Y:S02]  /*64e0*/  IADD3 R240, P5, PT, R0.reuse, R240, RZ ;  /* 0x000000f000f07210 */ /* 0x040fe40007fbe0ff */
[----:B0-----:R-:W-:Y:S01]  /*64f0*/  LEA R251, P0, R251, UR16, 0x9 ;  /* 0x00000010fbfb7c11 */ /* 0x001fe2000f8048ff */
[----:B------:R-:W-:Y:S01]  /*6500*/  IMAD.X R239, RZ, RZ, R249, P4 ;  /* 0x000000ffffef7224 */ /* 0x000fe200020e06f9 */
[C---:B------:R-:W-:Y:S01]  /*6510*/  IADD3 R242, P4, PT, R0.reuse, R250, RZ ;  /* 0x000000fa00f27210 */ /* 0x040fe20007f9e0ff */
[----:B------:R-:W-:Y:S01]  /*6520*/  IMAD.X R241, RZ, RZ, R3, P5 ;  /* 0x000000fffff17224 */ /* 0x000fe200028e0603 */
[----:B------:R-:W2:Y:S01]  /*6530*/  LDL.LU R249, [R1+0x11c] ;  /* 0x00011c0001f97983 */ /* 0x000ea20000300800 */
[----:B------:R-:W-:-:S03]  /*6540*/  IADD3 R244, P5, PT, R0, R251, RZ ;  /* 0x000000fb00f47210 */ /* 0x000fc60007fbe0ff */
[----:B------:R-:W3:Y:S01]  /*6550*/  LDL.LU R250, [R1+0x118] ;  /* 0x0001180001fa7983 */ /* 0x000ee20000300800 */
[C---:B------:R-:W-:Y:S02]  /*6560*/  IADD3 R146, P6, PT, R0.reuse, R246, RZ ;  /* 0x000000f600927210 */ /* 0x040fe40007fde0ff */
[----:B------:R-:W-:Y:S01]  /*6570*/  IADD3 R190, P3, PT, R0, R252, RZ ;  /* 0x000000fc00be7210 */ /* 0x000fe20007f7e0ff */
[----:B------:R-:W2:Y:S04]  /*6580*/  LDL.LU R251, [R1+0x114] ;  /* 0x0001140001fb7983 */ /* 0x000ea80000300800 */
[----:B------:R-:W2:Y:S04]  /*6590*/  LDL.LU R245, [R1+0xc8] ;  /* 0x0000c80001f57983 */ /* 0x000ea80000300800 */
[----:B------:R-:W2:Y:S04]  /*65a0*/  LDL.LU R0, [R1+0xcc] ;  /* 0x0000cc0001007983 */ /* 0x000ea80000300800 */
[----:B------:R-:W2:Y:S04]  /*65b0*/  LDL.LU R252, [R1+0xb4] ;  /* 0x0000b40001fc7983 */ /* 0x000ea80000300800 */
[----:B------:R-:W2:Y:S04]  /*65c0*/  LDL.LU R3, [R1+0xb8] ;  /* 0x0000b80001037983 */ /* 0x000ea80000300800 */
[----:B------:R-:W2:Y:S04]  /*65d0*/  LDL.LU R246, [R1+0xbc] ;  /* 0x0000bc0001f67983 */ /* 0x000ea80000300800 */
[----:B------:R-:W-:Y:S04]  /*65e0*/  STG.E desc[UR14][R240.64+0x80], R243 ;  /* 0x000080f3f0007986 */ /* 0x000fe8000c10190e */
[----:B------:R-:W-:Y:S04]  /*65f0*/  STG.E desc[UR14][R240.64+0x100], R147 ;  /* 0x00010093f0007986 */ /* 0x000fe8000c10190e */
[----:B------:R-:W-:Y:S04]  /*6600*/  STG.E desc[UR14][R240.64+0x180], R191 ;  /* 0x000180bff0007986 */ /* 0x000fe8000c10190e */
[----:B-----5:R0:W-:Y:S04]  /*6610*/  STG.E desc[UR14][R240.64], R247 ;  /* 0x000000f7f0007986 */ /* 0x0201e8000c10190e */
[----:B0-----:R-:W5:Y:S04]  /*6620*/  LDL.LU R247, [R1+0xa4] ;  /* 0x0000a40001f77983 */ /* 0x001f680000300800 */
[----:B------:R-:W2:Y:S04]  /*6630*/  LDL.LU R243, [R1+0xb0] ;  /* 0x0000b00001f37983 */ /* 0x000ea80000300800 */
[----:B------:R-:W2:Y:S04]  /*6640*/  LDL.LU R147, [R1+0xa0] ;  /* 0x0000a00001937983 */ /* 0x000ea80000300800 */
[----:B------:R-:W2:Y:S04]  /*6650*/  LDL.LU R240, [R1+0xc0] ;  /* 0x0000c00001f07983 */ /* 0x000ea80000300800 */
[----:B------:R-:W3:Y:S04]  /*6660*/  LDL.LU R241, [R1+0xc4] ;  /* 0x0000c40001f17983 */ /* 0x000ee80000300800 */
[----:B----4-:R-:W-:Y:S04]  /*6670*/  STG.E desc[UR14][R8.64+0x80], R248 ;  /* 0x000080f808007986 */ /* 0x010fe8000c10190e */
[----:B------:R-:W-:Y:S04]  /*6680*/  STG.E desc[UR14][R8.64+0x100], R140 ;  /* 0x0001008c08007986 */ /* 0x000fe8000c10190e */
[----:B------:R-:W-:Y:S04]  /*6690*/  STG.E desc[UR14][R8.64+0x180], R184 ;  /* 0x000180b808007986 */ /* 0x000fe8000c10190e */
[----:B--2---:R-:W-:Y:S04]  /*66a0*/  STG.E desc[UR14][R8.64], R240 ;  /* 0x000000f008007986 */ /* 0x004fe8000c10190e */
[----:B---3--:R-:W-:Y:S04]  /*66b0*/  STG.E desc[UR14][R10.64], R241 ;  /* 0x000000f10a007986 */ /* 0x008fe8000c10190e */
[----:B------:R-:W-:Y:S04]  /*66c0*/  STG.E desc[UR14][R10.64+0x80], R249 ;  /* 0x000080f90a007986 */ /* 0x000fe8000c10190e */
[----:B------:R-:W-:Y:S04]  /*66d0*/  STG.E desc[UR14][R10.64+0x100], R141 ;  /* 0x0001008d0a007986 */ /* 0x000fe8000c10190e */
[----:B------:R-:W-:Y:S04]  /*66e0*/  STG.E desc[UR14][R10.64+0x180], R185 ;  /* 0x000180b90a007986 */ /* 0x000fe8000c10190e */
[----:B------:R0:W-:Y:S04]  /*66f0*/  STG.E desc[UR14][R12.64], R245 ;  /* 0x000000f50c007986 */ /* 0x0001e8000c10190e */
[----:B------:R-:W-:Y:S04]  /*6700*/  STG.E desc[UR14][R12.64+0x80], R250 ;  /* 0x000080fa0c007986 */ /* 0x000fe8000c10190e */
[----:B------:R-:W-:Y:S04]  /*6710*/  STG.E desc[UR14][R12.64+0x100], R142 ;  /* 0x0001008e0c007986 */ /* 0x000fe8000c10190e */
[----:B------:R-:W-:Y:S04]  /*6720*/  STG.E desc[UR14][R12.64+0x180], R186 ;  /* 0x000180ba0c007986 */ /* 0x000fe8000c10190e */
[----:B------:R1:W-:Y:S04]  /*6730*/  STG.E desc[UR14][R14.64], R0 ;  /* 0x000000000e007986 */ /* 0x0003e8000c10190e */
[----:B0-----:R-:W2:Y:S04]  /*6740*/  LDL.LU R245, [R1+0xa8] ;  /* 0x0000a80001f57983 */ /* 0x001ea80000300800 */
[----:B------:R-:W0:Y:S04]  /*6750*/  LDSM.16.M88.4 R8, [R2] ;  /* 0x000000000208783b */ /* 0x000e280000000200 */
[----:B-1----:R-:W3:Y:S04]  /*6760*/  LDL.LU R0, [R1+0xac] ;  /* 0x0000ac0001007983 */ /* 0x002ee80000300800 */
        /* <DEDUP_REMOVED lines=8> */
[----:B------:R-:W-:Y:S04]  /*67f0*/  STG.E desc[UR14][R18.64+0x80], R81 ;  /* 0x0000805112007986 */ /* 0x000fe8000c10190e */
[----:B------:R-:W-:Y:S04]  /*6800*/  STG.E desc[UR14][R18.64+0x100], R137 ;  /* 0x0001008912007986 */ /* 0x000fe8000c10190e */
[----:B------:R-:W-:Y:S04]  /*6810*/  STG.E desc[UR14][R18.64+0x180], R181 ;  /* 0x000180b512007986 */ /* 0x000fe8000c10190e */
[----:B-1----:R-:W3:Y:S04]  /*6820*/  LDL.LU R243, [R1+0x90] ;  /* 0x0000900001f37983 */ /* 0x002ee80000300800 */
[----:B------:R1:W-:Y:S04]  /*6830*/  STG.E desc[UR14][R20.64], R3 ;  /* 0x0000000314007986 */ /* 0x0003e8000c10190e */
[----:B------:R-:W-:Y:S04]  /*6840*/  STG.E desc[UR14][R20.64+0x80], R82 ;  /* 0x0000805214007986 */ /* 0x000fe8000c10190e */
[----:B------:R-:W-:Y:S04]  /*6850*/  STG.E desc[UR14][R20.64+0x100], R138 ;  /* 0x0001008a14007986 */ /* 0x000fe8000c10190e */
[----:B------:R-:W-:Y:S04]  /*6860*/  STG.E desc[UR14][R20.64+0x180], R182 ;  /* 0x000180b614007986 */ /* 0x000fe8000c10190e */
[----:B----4-:R-:W4:Y:S04]  /*6870*/  LDL.LU R252, [R1+0x94] ;  /* 0x0000940001fc7983 */ /* 0x010f280000300800 */
[----:B------:R0:W-:Y:S04]  /*6880*/  STG.E desc[UR14][R22.64], R246 ;  /* 0x000000f616007986 */ /* 0x0001e8000c10190e */
[----:B-1----:R-:W4:Y:S04]  /*6890*/  LDL.LU R3, [R1+0x98] ;  /* 0x0000980001037983 */ /* 0x002f280000300800 */
[----:B------:R-:W1:Y:S04]  /*68a0*/  LDSM.16.M88.4 R12, [R2+0x100] ;  /* 0x00010000020c783b */ /* 0x000e680000000200 */
[----:B0-----:R-:W4:Y:S04]  /*68b0*/  LDL.LU R246, [R1+0x9c] ;  /* 0x00009c0001f67983 */ /* 0x001f280000300800 */
[----:B------:R-:W4:Y:S04]  /*68c0*/  LDL.LU R140, [R1+0xd0] ;  /* 0x0000d000018c7983 */ /* 0x000f280000300800 */
[----:B------:R-:W4:Y:S04]  /*68d0*/  LDL.LU R248, [R1] ;  /* 0x0000000001f87983 */ /* 0x000f280000300800 */
[----:B------:R-:W-:Y:S04]  /*68e0*/  STG.E desc[UR14][R22.64+0x80], R83 ;  /* 0x0000805316007986 */ /* 0x000fe8000c10190e */
[----:B------:R-:W-:Y:S04]  /*68f0*/  STG.E desc[UR14][R22.64+0x100], R139 ;  /* 0x0001008b16007986 */ /* 0x000fe8000c10190e */
[----:B------:R-:W-:Y:S04]  /*6900*/  STG.E desc[UR14][R22.64+0x180], R183 ;  /* 0x000180b716007986 */ /* 0x000fe8000c10190e */
[----:B------:R-:W4:Y:S04]  /*6910*/  LDL.LU R191, [R1+0xd4] ;  /* 0x0000d40001bf7983 */ /* 0x000f280000300800 */
[----:B------:R-:W-:Y:S04]  /*6920*/  STG.E desc[UR14][R24.64], R147 ;  /* 0x0000009318007986 */ /* 0x000fe8000c10190e */
[----:B------:R-:W-:Y:S04]  /*6930*/  STG.E desc[UR14][R24.64+0x80], R76 ;  /* 0x0000804c18007986 */ /* 0x000fe8000c10190e */
[----:B------:R-:W-:Y:S04]  /*6940*/  STG.E desc[UR14][R24.64+0x100], R132 ;  /* 0x0001008418007986 */ /* 0x000fe8000c10190e */
[----:B------:R-:W-:Y:S04]  /*6950*/  STG.E desc[UR14][R24.64+0x180], R176 ;  /* 0x000180b018007986 */ /* 0x000fe8000c10190e */
[----:B------:R-:W4:Y:S04]  /*6960*/  LDL.LU R240, [R1+0x4] ;  /* 0x0000040001f07983 */ /* 0x000f280000300800 */
[----:B-----5:R0:W-:Y:S04]  /*6970*/  STG.E desc[UR14][R26.64], R247 ;  /* 0x000000f71a007986 */ /* 0x0201e8000c10190e */
[----:B------:R-:W5:Y:S04]  /*6980*/  LDL.LU R241, [R1+0xd8] ;  /* 0x0000d80001f17983 */ /* 0x000f680000300800 */
[----:B------:R-:W-:Y:S04]  /*6990*/  STG.E desc[UR14][R26.64+0x80], R77 ;  /* 0x0000804d1a007986 */ /* 0x000fe8000c10190e */
[----:B------:R-:W-:Y:S04]  /*69a0*/  STG.E desc[UR14][R26.64+0x100], R133 ;  /* 0x000100851a007986 */ /* 0x000fe8000c10190e */
[----:B------:R-:W-:Y:S04]  /*69b0*/  STG.E desc[UR14][R26.64+0x180], R177 ;  /* 0x000180b11a007986 */ /* 0x000fe8000c10190e */
[----:B0-----:R-:W5:Y:S04]  /*69c0*/  LDL.LU R247, [R1+0x8] ;  /* 0x0000080001f77983 */ /* 0x001f680000300800 */
[----:B------:R-:W-:Y:S04]  /*69d0*/  STG.E desc[UR14][R28.64+0x80], R78 ;  /* 0x0000804e1c007986 */ /* 0x000fe8000c10190e */
[----:B------:R-:W-:Y:S04]  /*69e0*/  STG.E desc[UR14][R28.64+0x100], R134 ;  /* 0x000100861c007986 */ /* 0x000fe8000c10190e */
[----:B------:R-:W-:Y:S04]  /*69f0*/  STG.E desc[UR14][R28.64+0x180], R178 ;  /* 0x000180b21c007986 */ /* 0x000fe8000c10190e */
[----:B------:R-:W0:Y:S04]  /*6a00*/  LDSM.16.M88.4 R16, [R2+0x200] ;  /* 0x000200000210783b */ /* 0x000e280000000200 */
[----:B------:R-:W0:Y:S04]  /*6a10*/  LDSM.16.M88.4 R20, [R2+0x300] ;  /* 0x000300000214783b */ /* 0x000e280000000200 */
[----:B--2---:R2:W-:Y:S04]  /*6a20*/  STG.E desc[UR14][R28.64], R245 ;  /* 0x000000f51c007986 */ /* 0x0045e8000c10190e */
[----:B---3--:R3:W-:Y:S04]  /*6a30*/  STG.E desc[UR14][R30.64], R0 ;  /* 0x000000001e007986 */ /* 0x0087e8000c10190e */
[----:B--2---:R-:W2:Y:S04]  /*6a40*/  LDL.LU R245, [R1+0xdc] ;  /* 0x0000dc0001f57983 */ /* 0x004ea80000300800 */
[----:B---3--:R-:W3:Y:S04]  /*6a50*/  LDL.LU R0, [R1+0xc] ;  /* 0x00000c0001007983 */ /* 0x008ee80000300800 */
[----:B------:R-:W-:Y:S04]  /*6a60*/  STG.E desc[UR14][R30.64+0x80], R79 ;  /* 0x0000804f1e007986 */ /* 0x000fe8000c10190e */
[----:B------:R-:W-:Y:S04]  /*6a70*/  STG.E desc[UR14][R30.64+0x100], R135 ;  /* 0x000100871e007986 */ /* 0x000fe8000c10190e */
[----:B------:R-:W-:Y:S04]  /*6a80*/  STG.E desc[UR14][R30.64+0x180], R179 ;  /* 0x000180b31e007986 */ /* 0x000fe8000c10190e */
[----:B------:R-:W-:Y:S04]  /*6a90*/  STG.E desc[UR14][R32.64+0x80], R72 ;  /* 0x0000804820007986 */ /* 0x000fe8000c10190e */
[----:B------:R-:W-:Y:S04]  /*6aa0*/  STG.E desc[UR14][R32.64+0x100], R128 ;  /* 0x0001008020007986 */ /* 0x000fe8000c10190e */
[----:B------:R-:W-:Y:S04]  /*6ab0*/  STG.E desc[UR14][R32.64+0x180], R172 ;  /* 0x000180ac20007986 */ /* 0x000fe8000c10190e */
[----:B------:R-:W3:Y:S04]  /*6ac0*/  LDL.LU R147, [R1+0xe0] ;  /* 0x0000e00001937983 */ /* 0x000ee80000300800 */
[----:B------:R-:W-:Y:S04]  /*6ad0*/  STG.E desc[UR14][R32.64], R243 ;  /* 0x000000f320007986 */ /* 0x000fe8000c10190e */
[----:B------:R-:W-:Y:S04]  /*6ae0*/  STG.E desc[UR14][R34.64+0x80], R73 ;  /* 0x0000804922007986 */ /* 0x000fe8000c10190e */
[----:B------:R-:W-:Y:S04]  /*6af0*/  STG.E desc[UR14][R34.64+0x100], R129 ;  /* 0x0001008122007986 */ /* 0x000fe8000c10190e */
[----:B------:R-:W-:Y:S04]  /*6b00*/  STG.E desc[UR14][R34.64+0x180], R173 ;  /* 0x000180ad22007986 */ /* 0x000fe8000c10190e */
[----:B----4-:R4:W-:Y:S04]  /*6b10*/  STG.E desc[UR14][R34.64], R252 ;  /* 0x000000fc22007986 */ /* 0x0109e8000c10190e */
[----:B------:R-:W-:Y:S04]  /*6b20*/  STG.E desc[UR14][R36.64+0x80], R74 ;  /* 0x0000804a24007986 */ /* 0x000fe8000c10190e */
[----:B------:R0:W-:Y:S04]  /*6b30*/  STG.E desc[UR14][R36.64], R3 ;  /* 0x0000000324007986 */ /* 0x0001e8000c10190e */
[----:B------:R-:W-:Y:S04]  /*6b40*/  STG.E desc[UR14][R36.64+0x100], R130 ;  /* 0x0001008224007986 */ /* 0x000fe8000c10190e */
[----:B------:R-:W-:Y:S04]  /*6b50*/  STG.E desc[UR14][R36.64+0x180], R174 ;  /* 0x000180ae24007986 */ /* 0x000fe8000c10190e */
[----:B----4-:R-:W4:Y:S04]  /*6b60*/  LDL.LU R252, [R1+0xe4] ;  /* 0x0000e40001fc7983 */ /* 0x010f280000300800 */
[----:B------:R1:W-:Y:S04]  /*6b70*/  STG.E desc[UR14][R38.64], R246 ;  /* 0x000000f626007986 */ /* 0x0003e8000c10190e */
[----:B0-----:R-:W4:Y:S04]  /*6b80*/  LDL.LU R3, [R1+0xe8] ;  /* 0x0000e80001037983 */ /* 0x001f280000300800 */
[----:B-1----:R-:W4:Y:S04]  /*6b90*/  LDL.LU R246, [R1+0xec] ;  /* 0x0000ec0001f67983 */ /* 0x002f280000300800 */
[----:B------:R-:W-:Y:S04]  /*6ba0*/  STG.E desc[UR14][R38.64+0x80], R75 ;  /* 0x0000804b26007986 */ /* 0x000fe8000c10190e */
        /* <DEDUP_REMOVED lines=10> */
[----:B------:R-:W4:Y:S04]  /*6c50*/  LDL.LU R243, [R1+0x80] ;  /* 0x0000800001f37983 */ /* 0x000f280000300800 */
[----:B-----5:R0:W-:Y:S04]  /*6c60*/  STG.E desc[UR14][R44.64+0x80], R247 ;  /* 0x000080f72c007986 */ /* 0x0201e8000c10190e */
[----:B------:R-:W-:Y:S04]  /*6c70*/  STG.E desc[UR14][R44.64], R241 ;  /* 0x000000f12c007986 */ /* 0x000fe8000c10190e */
[----:B------:R-:W-:Y:S04]  /*6c80*/  STG.E desc[UR14][R44.64+0x100], R126 ;  /* 0x0001007e2c007986 */ /* 0x000fe8000c10190e */
[----:B------:R-:W-:Y:S04]  /*6c90*/  STG.E desc[UR14][R44.64+0x180], R170 ;  /* 0x000180aa2c007986 */ /* 0x000fe8000c10190e */
[----:B0-----:R-:W5:Y:S04]  /*6ca0*/  LDL.LU R247, [R1+0x84] ;  /* 0x0000840001f77983 */ /* 0x001f680000300800 */
[----:B------:R-:W-:Y:S04]  /*6cb0*/  STG.E desc[UR14][R46.64+0x100], R127 ;  /* 0x0001007f2e007986 */ /* 0x000fe8000c10190e */
[----:B------:R-:W-:Y:S04]  /*6cc0*/  STG.E desc[UR14][R46.64+0x180], R171 ;  /* 0x000180ab2e007986 */ /* 0x000fe8000c10190e */
[----:B--2---:R0:W-:Y:S04]  /*6cd0*/  STG.E desc[UR14][R46.64], R245 ;  /* 0x000000f52e007986 */ /* 0x0041e8000c10190e */
[----:B---3--:R1:W-:Y:S04]  /*6ce0*/  STG.E desc[UR14][R46.64+0x80], R0 ;  /* 0x000080002e007986 */ /* 0x0083e8000c10190e */
[----:B0-----:R-:W2:Y:S04]  /*6cf0*/  LDL.LU R245, [R1+0x88] ;  /* 0x0000880001f57983 */ /* 0x001ea80000300800 */
[----:B-1----:R-:W3:Y:S04]  /*6d00*/  LDL.LU R0, [R1+0x8c] ;  /* 0x00008c0001007983 */ /* 0x002ee80000300800 */
        /* <DEDUP_REMOVED lines=13> */
[----:B0-----:R-:W4:Y:S04]  /*6de0*/  LDL.LU R252, [R1+0x74] ;  /* 0x0000740001fc7983 */ /* 0x001f280000300800 */
[----:B------:R0:W-:Y:S04]  /*6df0*/  STG.E desc[UR14][R54.64], R246 ;  /* 0x000000f636007986 */ /* 0x0001e8000c10190e */
[----:B-1----:R-:W4:Y:S04]  /*6e00*/  LDL.LU R3, [R1+0x78] ;  /* 0x0000780001037983 */ /* 0x002f280000300800 */
[----:B0-----:R-:W4:Y:S04]  /*6e10*/  LDL.LU R246, [R1+0x7c] ;  /* 0x00007c0001f67983 */ /* 0x001f280000300800 */
        /* <DEDUP_REMOVED lines=8> */
[----:B------:R-:W-:Y:S04]  /*6ea0*/  STG.E desc[UR14][R58.64+0x80], R117 ;  /* 0x000080753a007986 */ /* 0x000fe8000c10190e */
[----:B------:R-:W-:Y:S04]  /*6eb0*/  STG.E desc[UR14][R58.64+0x100], R5 ;  /* 0x000100053a007986 */ /* 0x000fe8000c10190e */
[----:B------:R-:W-:Y:S04]  /*6ec0*/  STG.E desc[UR14][R58.64+0x180], R9 ;  /* 0x000180093a007986 */ /* 0x000fe8000c10190e */
[----:B-----5:R0:W-:Y:S04]  /*6ed0*/  STG.E desc[UR14][R58.64], R247 ;  /* 0x000000f73a007986 */ /* 0x0201e8000c10190e */
[----:B------:R-:W-:Y:S04]  /*6ee0*/  STG.E desc[UR14][R60.64+0x80], R118 ;  /* 0x000080763c007986 */ /* 0x000fe8000c10190e */
[----:B------:R-:W-:Y:S04]  /*6ef0*/  STG.E desc[UR14][R60.64+0x100], R6 ;  /* 0x000100063c007986 */ /* 0x000fe8000c10190e */
[----:B0-----:R-:W5:Y:S04]  /*6f00*/  LDL.LU R247, [R1+0x64] ;  /* 0x0000640001f77983 */ /* 0x001f680000300800 */
        /* <DEDUP_REMOVED lines=16> */
[----:B------:R-:W0:Y:S04]  /*7010*/  LDSM.16.M88.4 R4, [R2+0x400] ;  /* 0x000400000204783b */ /* 0x000e280000000200 */
[----:B------:R-:W1:Y:S04]  /*7020*/  LDSM.16.M88.4 R8, [R2+0x500] ;  /* 0x000500000208783b */ /* 0x000e680000000200 */
        /* <DEDUP_REMOVED lines=18> */
[----:B-----5:R0:W-:Y:S04]  /*7150*/  STG.E desc[UR14][R188.64], R247 ;  /* 0x000000f7bc007986 */ /* 0x0201e8000c10190e */
[----:B------:R-:W-:Y:S04]  /*7160*/  STG.E desc[UR14][R188.64+0x100], R153 ;  /* 0x00010099bc007986 */ /* 0x000fe8000c10190e */
[----:B------:R-:W-:Y:S04]  /*7170*/  STG.E desc[UR14][R188.64+0x180], R17 ;  /* 0x00018011bc007986 */ /* 0x000fe8000c10190e */
[----:B0-----:R-:W5:Y:S04]  /*7180*/  LDL.LU R247, [R1+0x44] ;  /* 0x0000440001f77983 */ /* 0x001f680000300800 */
[----:B------:R-:W-:Y:S04]  /*7190*/  STG.E desc[UR14][R192.64+0x80], R110 ;  /* 0x0000806ec0007986 */ /* 0x000fe8000c10190e */
[----:B------:R-:W-:Y:S04]  /*71a0*/  STG.E desc[UR14][R192.64+0x100], R154 ;  /* 0x0001009ac0007986 */ /* 0x000fe8000c10190e */
[----:B------:R-:W-:Y:S04]  /*71b0*/  STG.E desc[UR14][R192.64+0x180], R18 ;  /* 0x00018012c0007986 */ /* 0x000fe8000c10190e */
[----:B------:R-:W0:Y:S04]  /*71c0*/  LDSM.16.M88.4 R12, [R2+0x600] ;  /* 0x00060000020c783b */ /* 0x000e280000000200 */
[----:B--2---:R1:W-:Y:S04]  /*71d0*/  STG.E desc[UR14][R192.64], R245 ;  /* 0x000000f5c0007986 */ /* 0x0043e8000c10190e */
[----:B---3--:R2:W-:Y:S04]  /*71e0*/  STG.E desc[UR14][R194.64], R0 ;  /* 0x00000000c2007986 */ /* 0x0085e8000c10190e */
[----:B-1----:R-:W3:Y:S04]  /*71f0*/  LDL.LU R245, [R1+0x48] ;  /* 0x0000480001f57983 */ /* 0x002ee80000300800 */
[----:B--2---:R-:W2:Y:S04]  /*7200*/  LDL.LU R0, [R1+0x4c] ;  /* 0x00004c0001007983 */ /* 0x004ea80000300800 */
[----:B------:R-:W-:Y:S04]  /*7210*/  STG.E desc[UR14][R194.64+0x80], R111 ;  /* 0x0000806fc2007986 */ /* 0x000fe8000c10190e */
[----:B------:R-:W-:Y:S04]  /*7220*/  STG.E desc[UR14][R194.64+0x100], R155 ;  /* 0x0001009bc2007986 */ /* 0x000fe8000c10190e */
[----:B------:R-:W-:Y:S04]  /*7230*/  STG.E desc[UR14][R194.64+0x180], R19 ;  /* 0x00018013c2007986 */ /* 0x000fe8000c10190e */
[----:B------:R-:W-:Y:S04]  /*7240*/  STG.E desc[UR14][R196.64+0x80], R104 ;  /* 0x00008068c4007986 */ /* 0x000fe8000c10190e */
[----:B------:R-:W-:Y:S04]  /*7250*/  STG.E desc[UR14][R196.64], R243 ;  /* 0x000000f3c4007986 */ /* 0x000fe8000c10190e */
[----:B------:R-:W-:Y:S04]  /*7260*/  STG.E desc[UR14][R196.64+0x100], R156 ;  /* 0x0001009cc4007986 */ /* 0x000fe8000c10190e */
[----:B------:R-:W-:Y:S04]  /*7270*/  STG.E desc[UR14][R196.64+0x180], R20 ;  /* 0x00018014c4007986 */ /* 0x000fe8000c10190e */
[----:B------:R-:W2:Y:S04]  /*7280*/  LDL.LU R241, [R1+0x30] ;  /* 0x0000300001f17983 */ /* 0x000ea80000300800 */
[----:B------:R-:W-:Y:S04]  /*7290*/  STG.E desc[UR14][R198.64+0x80], R105 ;  /* 0x00008069c6007986 */ /* 0x000fe8000c10190e */
[----:B------:R-:W-:Y:S04]  /*72a0*/  STG.E desc[UR14][R198.64+0x100], R157 ;  /* 0x0001009dc6007986 */ /* 0x000fe8000c10190e */
[----:B------:R-:W-:Y:S04]  /*72b0*/  STG.E desc[UR14][R198.64+0x180], R21 ;  /* 0x00018015c6007986 */ /* 0x000fe8000c10190e */
        /* <DEDUP_REMOVED lines=10> */
[----:B------:R-:W4:Y:S04]  /*7360*/  LDL.LU R147, [R1+0x20] ;  /* 0x0000200001937983 */ /* 0x000f280000300800 */
[----:B------:R-:W-:Y:S04]  /*7370*/  STG.E desc[UR14][R214.64+0x80], R107 ;  /* 0x0000806bd6007986 */ /* 0x000fe8000c10190e */
[----:B------:R-:W-:Y:S04]  /*7380*/  STG.E desc[UR14][R214.64+0x100], R159 ;  /* 0x0001009fd6007986 */ /* 0x000fe8000c10190e */
[----:B------:R-:W-:Y:S04]  /*7390*/  STG.E desc[UR14][R214.64+0x180], R23 ;  /* 0x00018017d6007986 */ /* 0x000fe8000c10190e */
[----:B------:R-:W-:Y:S04]  /*73a0*/  STG.E desc[UR14][R216.64], R240 ;  /* 0x000000f0d8007986 */ /* 0x000fe8000c10190e */
[----:B------:R-:W-:Y:S04]  /*73b0*/  STG.E desc[UR14][R216.64+0x80], R100 ;  /* 0x00008064d8007986 */ /* 0x000fe8000c10190e */
[----:B------:R-:W-:Y:S04]  /*73c0*/  STG.E desc[UR14][R216.64+0x100], R160 ;  /* 0x000100a0d8007986 */ /* 0x000fe8000c10190e */
[----:B------:R-:W-:Y:S04]  /*73d0*/  STG.E desc[UR14][R216.64+0x180], R4 ;  /* 0x00018004d8007986 */ /* 0x000fe8000c10190e */
[----:B-----5:R0:W-:Y:S04]  /*73e0*/  STG.E desc[UR14][R218.64], R247 ;  /* 0x000000f7da007986 */ /* 0x0201e8000c10190e */
[----:B------:R-:W-:Y:S04]  /*73f0*/  STG.E desc[UR14][R218.64+0x80], R101 ;  /* 0x00008065da007986 */ /* 0x000fe8000c10190e */
[----:B------:R-:W-:Y:S04]  /*7400*/  STG.E desc[UR14][R218.64+0x100], R161 ;  /* 0x000100a1da007986 */ /* 0x000fe8000c10190e */
[----:B------:R-:W-:Y:S04]  /*7410*/  STG.E desc[UR14][R218.64+0x180], R5 ;  /* 0x00018005da007986 */ /* 0x000fe8000c10190e */
[----:B------:R-:W5:Y:S04]  /*7420*/  LDL.LU R243, [R1+0x24] ;  /* 0x0000240001f37983 */ /* 0x000f680000300800 */
[----:B------:R-:W-:Y:S04]  /*7430*/  STG.E desc[UR14][R220.64+0x80], R102 ;  /* 0x00008066dc007986 */ /* 0x000fe8000c10190e */
[----:B------:R-:W-:Y:S04]  /*7440*/  STG.E desc[UR14][R220.64+0x100], R162 ;  /* 0x000100a2dc007986 */ /* 0x000fe8000c10190e */
[----:B------:R-:W-:Y:S04]  /*7450*/  STG.E desc[UR14][R220.64+0x180], R6 ;  /* 0x00018006dc007986 */ /* 0x000fe8000c10190e */
[----:B0-----:R-:W5:Y:S01]  /*7460*/  LDL.LU R247, [R1+0x28] ;  /* 0x0000280001f77983 */ /* 0x001f620000300800 */
[----:B------:R-:W-:-:S03]  /*7470*/  IMAD.X R191, RZ, RZ, R91, P3 ;  /* 0x000000ffffbf7224 */ /* 0x000fc600018e065b */
[----:B---3--:R-:W-:Y:S04]  /*7480*/  STG.E desc[UR14][R220.64], R245 ;  /* 0x000000f5dc007986 */ /* 0x008fe8000c10190e */
[----:B--2---:R0:W-:Y:S04]  /*7490*/  STG.E desc[UR14][R222.64], R0 ;  /* 0x00000000de007986 */ /* 0x0041e8000c10190e */
[----:B0-----:R-:W2:Y:S04]  /*74a0*/  LDL.LU R0, [R1+0x2c] ;  /* 0x00002c0001007983 */ /* 0x001ea80000300800 */
[----:B------:R-:W3:Y:S04]  /*74b0*/  LDL.LU R245, [R1+0x10] ;  /* 0x0000100001f57983 */ /* 0x000ee80000300800 */
        /* <DEDUP_REMOVED lines=15> */
[----:B------:R4:W-:Y:S04]  /*75b0*/  STG.E desc[UR14][R230.64], R246 ;  /* 0x000000f6e6007986 */ /* 0x0009e8000c10190e */
[----:B0-----:R-:W3:Y:S04]  /*75c0*/  LDL.LU R252, [R1+0x14] ;  /* 0x0000140001fc7983 */ /* 0x001ee80000300800 */
[----:B------:R-:W-:Y:S04]  /*75d0*/  STG.E desc[UR14][R230.64+0x80], R99 ;  /* 0x00008063e6007986 */ /* 0x000fe8000c10190e */
[----:B------:R-:W-:Y:S04]  /*75e0*/  STG.E desc[UR14][R230.64+0x100], R203 ;  /* 0x000100cbe6007986 */ /* 0x000fe8000c10190e */
[----:B------:R-:W-:Y:S04]  /*75f0*/  STG.E desc[UR14][R230.64+0x180], R11 ;  /* 0x0001800be6007986 */ /* 0x000fe8000c10190e */
[----:B-1----:R-:W3:Y:S04]  /*7600*/  LDL.LU R3, [R1+0x18] ;  /* 0x0000180001037983 */ /* 0x002ee80000300800 */
[----:B------:R0:W-:Y:S04]  /*7610*/  STG.E desc[UR14][R232.64], R147 ;  /* 0x00000093e8007986 */ /* 0x0001e8000c10190e */
[----:B----4-:R-:W4:Y:S01]  /*7620*/  LDL.LU R246, [R1+0x1c] ;  /* 0x00001c0001f67983 */ /* 0x010f220000300800 */
[----:B0-----:R-:W-:-:S03]  /*7630*/  IMAD.X R147, RZ, RZ, R90, P6 ;  /* 0x000000ffff937224 */ /* 0x001fc600030e065a */
[----:B------:R-:W4:Y:S04]  /*7640*/  LDL.LU R90, [R1+0x110] ;  /* 0x00011000015a7983 */ /* 0x000f280000300800 */
[----:B------:R-:W4:Y:S04]  /*7650*/  LDL.LU R91, [R1+0x10c] ;  /* 0x00010c00015b7983 */ /* 0x000f280000300800 */
[----:B------:R-:W-:Y:S04]  /*7660*/  STG.E desc[UR14][R232.64+0x80], R92 ;  /* 0x0000805ce8007986 */ /* 0x000fe8000c10190e */
[----:B------:R-:W-:Y:S04]  /*7670*/  STG.E desc[UR14][R232.64+0x100], R204 ;  /* 0x000100cce8007986 */ /* 0x000fe8000c10190e */
[----:B------:R-:W-:Y:S04]  /*7680*/  STG.E desc[UR14][R232.64+0x180], R12 ;  /* 0x0001800ce8007986 */ /* 0x000fe8000c10190e */
[----:B-----5:R-:W-:Y:S04]  /*7690*/  STG.E desc[UR14][R234.64], R243 ;  /* 0x000000f3ea007986 */ /* 0x020fe8000c10190e */
        /* <DEDUP_REMOVED lines=10> */
[----:B--2---:R0:W-:Y:S04]  /*7740*/  STG.E desc[UR14][R238.64], R0 ;  /* 0x00000000ee007986 */ /* 0x0041e8000c10190e */
[----:B---3--:R1:W-:Y:S01]  /*7750*/  STG.E desc[UR14][R146.64], R245 ;  /* 0x000000f592007986 */ /* 0x0083e2000c10190e */
[----:B0-----:R-:W0:Y:S01]  /*7760*/  S2R R0, SR_TID.X ;  /* 0x0000000000007919 */ /* 0x001e220000002100 */
[----:B-1----:R-:W1:Y:S01]  /*7770*/  S2R R245, SR_TID.X ;  /* 0x0000000000f57919 */ /* 0x002e620000002100 */
[----:B0-----:R-:W-:-:S02]  /*7780*/  SHF.R.U32.HI R0, RZ, 0x5, R0 ;  /* 0x00000005ff007819 */ /* 0x001fc40000011600 */
[----:B-1----:R-:W-:Y:S02]  /*7790*/  SHF.R.U32.HI R245, RZ, 0x5, R245 ;  /* 0x00000005fff57819 */ /* 0x002fe400000116f5 */
[----:B------:R-:W-:Y:S02]  /*77a0*/  SGXT.U32 R0, R0, 0x2 ;  /* 0x000000020000781a */ /* 0x000fe40000000000 */
[----:B------:R-:W-:Y:S02]  /*77b0*/  SGXT.U32 R245, R245, 0x2 ;  /* 0x00000002f5f5781a */ /* 0x000fe40000000000 */
[----:B------:R-:W-:Y:S02]  /*77c0*/  LOP3.LUT R0, R0, 0xf8, RZ, 0xfc, !PT ;  /* 0x000000f800007812 */ /* 0x000fe400078efcff */
[----:B------:R-:W-:-:S03]  /*77d0*/  LOP3.LUT R245, R245, 0xfc, RZ, 0xfc, !PT ;  /* 0x000000fcf5f57812 */ /* 0x000fc600078efcff */
[----:B------:R-:W-:Y:S02]  /*77e0*/  IMAD.SHL.U32 R0, R0, 0x80, RZ ;  /* 0x0000008000007824 */ /* 0x000fe400078e00ff */
[----:B------:R-:W-:-:S03]  /*77f0*/  IMAD.SHL.U32 R2, R245, 0x80, RZ ;  /* 0x00000080f5027824 */ /* 0x000fc600078e00ff */
[----:B------:R-:W-:Y:S02]  /*7800*/  LEA.HI.X R0, R0, UR31, RZ, 0x2, P2 ;  /* 0x0000001f00007c11 */ /* 0x000fe400090f14ff */
[----:B------:R-:W-:-:S03]  /*7810*/  LEA.HI.X R2, R2, UR17, RZ, 0x2, P0 ;  /* 0x0000001102027c11 */ /* 0x000fc600080f14ff */
[----:B------:R-:W-:Y:S02]  /*7820*/  IMAD.X R243, RZ, RZ, R0, P4 ;  /* 0x000000fffff37224 */ /* 0x000fe400020e0600 */
[----:B------:R-:W-:Y:S01]  /*7830*/  IMAD.X R245, RZ, RZ, R2, P5 ;  /* 0x000000fffff57224 */ /* 0x000fe200028e0602 */
[----:B------:R0:W-:Y:S04]  /*7840*/  STG.E desc[UR14][R146.64+0x80], R88 ;  /* 0x0000805892007986 */ /* 0x0001e8000c10190e */
        /* <DEDUP_REMOVED lines=9> */
[----:B----4-:R0:W-:Y:S04]  /*78e0*/  STG.E desc[UR14][R242.64+0x80], R90 ;  /* 0x0000805af2007986 */ /* 0x0101e8000c10190e */
[----:B------:R0:W-:Y:S04]  /*78f0*/  STG.E desc[UR14][R244.64], R246 ;  /* 0x000000f6f4007986 */ /* 0x0001e8000c10190e */
[----:B------:R0:W-:Y:S04]  /*7900*/  STG.E desc[UR14][R244.64+0x80], R91 ;  /* 0x0000805bf4007986 */ /* 0x0001e8000c10190e */
[----:B------:R0:W-:Y:S04]  /*7910*/  STG.E desc[UR14][R244.64+0x100], R211 ;  /* 0x000100d3f4007986 */ /* 0x0001e8000c10190e */
[----:B------:R0:W-:Y:S01]  /*7920*/  STG.E desc[UR14][R244.64+0x180], R19 ;  /* 0x00018013f4007986 */ /* 0x0001e2000c10190e */
[----:B------:R-:W-:Y:S06]  /*7930*/  BAR.SYNC.DEFER_BLOCKING 0x0 ;  /* 0x0000000000007b1d */ /* 0x000fec0000010000 */
[----:B------:R-:W-:Y:S05]  /*7940*/  @P1 BRA `(.L_x_8) ;  /* 0x00000000009c1947 */ /* 0x000fea0003800000 */
[----:B------:R-:W-:Y:S01]  /*7950*/  NOP ;  /* 0x0000000000007918 */ /* 0x000fe20000000000 */
[----:B------:R-:W-:Y:S01]  /*7960*/  UMOV UR4, 0x50 ;  /* 0x0000005000047882 */ /* 0x000fe20000000000 */
[----:B------:R-:W-:Y:S01]  /*7970*/  IMAD.U32 R0, RZ, RZ, UR13 ;  /* 0x0000000dff007e24 */ /* 0x000fe2000f8e00ff */
[----:B------:R-:W-:Y:S01]  /*7980*/  ULEA UR6, UR6, UR4, 0x18 ;  /* 0x0000000406067291 */ /* 0x000fe2000f8ec0ff */
[----:B0-----:R-:W-:Y:S02]  /*7990*/  IMAD.MOV.U32 R3, RZ, RZ, 0xff ;  /* 0x000000ffff037424 */ /* 0x001fe400078e00ff */
[----:B------:R-:W-:Y:S01]  /*79a0*/  IMAD.MOV.U32 R7, RZ, RZ, 0x1 ;  /* 0x00000001ff077424 */ /* 0x000fe200078e00ff */
[----:B------:R-:W-:-:S04]  /*79b0*/  LOP3.LUT R0, R0, 0xffff, RZ, 0xc0, !PT ;  /* 0x0000ffff00007812 */ /* 0x000fc800078ec0ff */
[----:B------:R-:W-:Y:S01]  /*79c0*/  SHF.R.U32.HI R0, RZ, 0x5, R0 ;  /* 0x00000005ff007819 */ /* 0x000fe20000011600 */
[----:B------:R-:W0:Y:S04]  /*79d0*/  LDS R5, [UR6] ;  /* 0x00000006ff057984 */ /* 0x000e280008000800 */
[----:B------:R-:W-:Y:S01]  /*79e0*/  VIADD R2, R0, 0x10 ;  /* 0x0000001000027836 */ /* 0x000fe20000000000 */
[----:B------:R-:W-:-:S04]  /*79f0*/  SHF.L.U32 R0, R3, R0, RZ ;  /* 0x0000000003007219 */ /* 0x000fc800000006ff */
[----:B------:R-:W-:-:S04]  /*7a00*/  SHF.L.U32 R3, R7, R2, RZ ;  /* 0x0000000207037219 */ /* 0x000fc800000006ff */
[----:B------:R-:W-:-:S04]  /*7a10*/  LOP3.LUT R0, R3, R0, RZ, 0xfc, !PT ;  /* 0x0000000003007212 */ /* 0x000fc800078efcff */
[C---:B------:R-:W-:Y:S02]  /*7a20*/  LOP3.LUT R2, R0.reuse, 0xffff, RZ, 0xc0, !PT ;  /* 0x0000ffff00027812 */ /* 0x040fe400078ec0ff */
[----:B0-----:R-:W-:-:S04]  /*7a30*/  LOP3.LUT R3, R0, 0xffff, R5, 0x80, !PT ;  /* 0x0000ffff00037812 */ /* 0x001fc800078e8005 */
[----:B------:R-:W-:-:S13]  /*7a40*/  ISETP.NE.AND P0, PT, R3, R2, PT ;  /* 0x000000020300720c */ /* 0x000fda0003f05270 */
[----:B------:R-:W-:Y:S05]  /*7a50*/  @P0 BRA `(.L_x_9) ;  /* 0x0000000000500947 */ /* 0x000fea0003800000 */
[----:B------:R-:W-:Y:S02]  /*7a60*/  SHF.R.U32.HI R5, RZ, 0x10, R5 ;  /* 0x00000010ff057819 */ /* 0x000fe40000011605 */
[----:B------:R-:W-:-:S04]  /*7a70*/  SHF.R.U32.HI R2, RZ, 0x10, R0 ;  /* 0x00000010ff027819 */ /* 0x000fc80000011600 */
[----:B------:R-:W-:-:S04]  /*7a80*/  LOP3.LUT R5, R5, R2, RZ, 0xc0, !PT ;  /* 0x0000000205057212 */ /* 0x000fc800078ec0ff */
[----:B------:R-:W-:-:S13]  /*7a90*/  ISETP.NE.AND P0, PT, R5, R2, PT ;  /* 0x000000020500720c */ /* 0x000fda0003f05270 */
[----:B------:R-:W-:Y:S05]  /*7aa0*/  @P0 BRA `(.L_x_10) ;  /* 0x0000000000300947 */ /* 0x000fea0003800000 */
[----:B------:R-:W-:Y:S01]  /*7ab0*/  R2UR UR4, R0 ;  /* 0x00000000000472ca */ /* 0x000fe200000e0000 */
[----:B------:R-:W-:Y:S01]  /*7ac0*/  VOTEU.ANY UR5, UPT, PT ;  /* 0x0000000000057886 */ /* 0x000fe200038e0100 */
[----:B------:R-:W0:Y:S01]  /*7ad0*/  S2R R0, SR_LANEID ;  /* 0x0000000000007919 */ /* 0x000e220000000000 */
[----:B------:R-:W-:-:S10]  /*7ae0*/  UFLO.U32 UR5, UR5 ;  /* 0x00000005000572bd */ /* 0x000fd400080e0000 */
[----:B------:R-:W-:-:S06]  /*7af0*/  ULOP3.LUT UR4, URZ, UR4, URZ, 0x33, !UPT ;  /* 0x00000004ff047292 */ /* 0x000fcc000f8e33ff */
[----:B------:R-:W-:-:S04]  /*7b00*/  IMAD.U32 R2, RZ, RZ, UR4 ;  /* 0x00000004ff027e24 */ /* 0x000fc8000f8e00ff */
[----:B------:R-:W1:Y:S02]  /*7b10*/  REDUX UR7, R2 ;  /* 0x00000000020773c4 */ /* 0x000e640000000000 */
[----:B------:R2:W-:Y:S01]  /*7b20*/  UTCATOMSWS.AND URZ, UR4 ;  /* 0x0000000400ff79e3 */ /* 0x0005e20008000000 */
[----:B0-----:R-:W-:Y:S01]  /*7b30*/  ISETP.EQ.U32.AND P0, PT, R0, UR5, PT ;  /* 0x0000000500007c0c */ /* 0x001fe2000bf02070 */
[----:B-1----:R-:W-:-:S12]  /*7b40*/  IMAD.U32 R0, RZ, RZ, UR7 ;  /* 0x00000007ff007e24 */ /* 0x002fd8000f8e00ff */
[----:B------:R2:W-:Y:S01]  /*7b50*/  @P0 ATOMS.AND RZ, [UR6], R0 ;  /* 0x00000000ffff098c */ /* 0x0005e2000a800006 */
[----:B------:R-:W-:Y:S05]  /*7b60*/  BRA `(.L_x_8) ;  /* 0x0000000000147947 */ /* 0x000fea0003800000 */
.L_x_10:
[----:B------:R-:W-:-:S07]  /*7b70*/  MOV R2, 0x7b90 ;  /* 0x00007b9000027802 */ /* 0x000fce0000000f00 */
[----:B------:R-:W-:Y:S05]  /*7b80*/  CALL.REL.NOINC `($__internal_0_$__cuda_sm10x_tcgen05_guardrail_trap_col_being_dealloced_not_returned_by_alloc) ;  /* 0x0000000000207944 */ /* 0x000fea0003c00000 */
[----:B------:R-:W-:Y:S05]  /*7b90*/  BRA `(.L_x_8) ;  /* 0x0000000000087947 */ /* 0x000fea0003800000 */
.L_x_9:
[----:B------:R-:W-:-:S07]  /*7ba0*/  MOV R2, 0x7bc0 ;  /* 0x00007bc000027802 */ /* 0x000fce0000000f00 */
[----:B------:R-:W-:Y:S05]  /*7bb0*/  CALL.REL.NOINC `($__internal_2_$__cuda_sm10x_tcgen05_guardrail_trap_unallocated_columns_being_dealloced) ;  /* 0x00000000002c7944 */ /* 0x000fea0003c00000 */
.L_x_8:
[----:B------:R-:W-:Y:S01]  /*7bc0*/  NOP ;  /* 0x0000000000007918 */ /* 0x000fe20000000000 */
[----:B--2---:R-:W-:Y:S05]  /*7bd0*/  EXIT ;  /* 0x000000000000794d */ /* 0x004fea0003800000 */
.L_x_7:
[----:B------:R-:W0:Y:S02]  /*7be0*/  SYNCS.PHASECHK.TRANS64.TRYWAIT P0, [UR7+0x6000], RZ ;  /* 0x006000ffff0075a7 */ /* 0x000e240008001107 */
[----:B0-----:R-:W-:Y:S05]  /*7bf0*/  @!P0 BRA `(.L_x_7) ;  /* 0xfffffffc00f88947 */ /* 0x001fea000383ffff */
[----:B------:R-:W-:Y:S05]  /*7c00*/  BRA `(.L_x_11) ;  /* 0xffffffac00cc7947 */ /* 0x000fea000383ffff */
        .weak           $__internal_0_$__cuda_sm10x_tcgen05_guardrail_trap_col_being_dealloced_not_returned_by_alloc
        .type           $__internal_0_$__cuda_sm10x_tcgen05_guardrail_trap_col_being_dealloced_not_returned_by_alloc,@function
        .size           $__internal_0_$__cuda_sm10x_tcgen05_guardrail_trap_col_being_dealloced_not_returned_by_alloc,($__internal_1_$__cuda_sm10x_tcgen05_guardrail_trap_phase_invalid_during_alloc - $__internal_0_$__cuda_sm10x_tcgen05_guardrail_trap_col_being_dealloced_not_returned_by_alloc)
$__internal_0_$__cuda_sm10x_tcgen05_guardrail_trap_col_being_dealloced_not_returned_by_alloc:
[----:B------:R-:W-:Y:S05]  /*7c10*/  BPT.TRAP 0x1 ;  /* 0x000000040000795c */ /* 0x000fea0000300000 */
[----:B------:R-:W-:-:S04]  /*7c20*/  IMAD.MOV.U32 R3, RZ, RZ, 0x0 ;  /* 0x00000000ff037424 */ /* 0x000fc800078e00ff */
[----:B------:R-:W-:Y:S05]  /*7c30*/  RET.REL.NODEC R2 `(gluon_mma) ;  /* 0xffffff8002f07950 */ /* 0x000fea0003c3ffff */
        .weak           $__internal_1_$__cuda_sm10x_tcgen05_guardrail_trap_phase_invalid_during_alloc
        .type           $__internal_1_$__cuda_sm10x_tcgen05_guardrail_trap_phase_invalid_during_alloc,@function
        .size           $__internal_1_$__cuda_sm10x_tcgen05_guardrail_trap_phase_invalid_during_alloc,($__internal_2_$__cuda_sm10x_tcgen05_guardrail_trap_unallocated_columns_being_dealloced - $__internal_1_$__cuda_sm10x_tcgen05_guardrail_trap_phase_invalid_during_alloc)
$__internal_1_$__cuda_sm10x_tcgen05_guardrail_trap_phase_invalid_during_alloc:
[----:B------:R-:W-:Y:S05]  /*7c40*/  BPT.TRAP 0x1 ;  /* 0x000000040000795c */ /* 0x000fea0000300000 */
[----:B------:R-:W-:-:S04]  /*7c50*/  IMAD.MOV.U32 R3, RZ, RZ, 0x0 ;  /* 0x00000000ff037424 */ /* 0x000fc800078e00ff */
[----:B------:R-:W-:Y:S05]  /*7c60*/  RET.REL.NODEC R2 `(gluon_mma) ;  /* 0xffffff8002e47950 */ /* 0x000fea0003c3ffff */
        .weak           $__internal_2_$__cuda_sm10x_tcgen05_guardrail_trap_unallocated_columns_being_dealloced
        .type           $__internal_2_$__cuda_sm10x_tcgen05_guardrail_trap_unallocated_columns_being_dealloced,@function
        .size           $__internal_2_$__cuda_sm10x_tcgen05_guardrail_trap_unallocated_columns_being_dealloced,(.L_x_15 - $__internal_2_$__cuda_sm10x_tcgen05_guardrail_trap_unallocated_columns_being_dealloced)
$__internal_2_$__cuda_sm10x_tcgen05_guardrail_trap_unallocated_columns_being_dealloced:
[----:B------:R-:W-:Y:S05]  /*7c70*/  BPT.TRAP 0x1 ;  /* 0x000000040000795c */ /* 0x000fea0000300000 */
[----:B------:R-:W-:-:S04]  /*7c80*/  IMAD.MOV.U32 R3, RZ, RZ, 0x0 ;  /* 0x00000000ff037424 */ /* 0x000fc800078e00ff */
[----:B------:R-:W-:Y:S05]  /*7c90*/  RET.REL.NODEC R2 `(gluon_mma) ;  /* 0xffffff8002d87950 */ /* 0x000fea0003c3ffff */
.L_x_12:
[----:B------:R-:W-:-:S00]  /*7ca0*/  BRA `(.L_x_12) ;  /* 0xfffffffc00fc7947 */ /* 0x000fc0000383ffff */
[----:B------:R-:W-:-:S00]  /*7cb0*/  NOP ;  /* 0x0000000000007918 */ /* 0x000fc00000000000 */
        /* <DEDUP_REMOVED lines=12> */
.L_x_15:


//--------------------- .nv.shared.gluon_mma      --------------------------
	.section	.nv.shared.gluon_mma,"aw",@nobits
	.sectionflags	@""
	.align	16
	.zero		1024


//--------------------- .nv.shared.reserved.0     --------------------------
	.section	.nv.shared.reserved.0,"aw",@nobits
	.align	8
	.weak		__nv_reservedSMEM_offset_0_alias
	.size		__nv_reservedSMEM_offset_0_alias, 0, 64
	.other		__nv_reservedSMEM_offset_0_alias,@"STO_CUDA_RESERVED_SHARED STV_DEFAULT"
__nv_reservedSMEM_offset_0_alias:
	.zero		0
.nv.shared.reserved.0:
	.zero		64
	.weak		__nv_reservedSMEM_allocation_phase
	.type		__nv_reservedSMEM_allocation_phase,@object
	.size		__nv_reservedSMEM_allocation_phase,(.L_0 - __nv_reservedSMEM_allocation_phase)
__nv_reservedSMEM_allocation_phase:
	.zero		1
.L_0:
	.zero		7
	.weak		__nv_reservedSMEM_devtool_atexit_pc
	.type		__nv_reservedSMEM_devtool_atexit_pc,@object
	.size		__nv_reservedSMEM_devtool_atexit_pc,(__nv_reservedSMEM_allocation_mask - __nv_reservedSMEM_devtool_atexit_pc)
__nv_reservedSMEM_devtool_atexit_pc:
	.zero		8
	.weak		__nv_reservedSMEM_allocation_mask
	.type		__nv_reservedSMEM_allocation_mask,@object
	.size		__nv_reservedSMEM_allocation_mask,(.L_2 - __nv_reservedSMEM_allocation_mask)
__nv_reservedSMEM_allocation_mask:
	.zero		4
.L_2:


//--------------------- .nv.constant0.gluon_mma   --------------------------
	.section	.nv.constant0.gluon_mma,"a",@progbits
	.sectionflags	@""
	.align	4
.nv.constant0.gluon_mma:
	.zero		936


//--------------------- SYMBOLS --------------------------

	.type		.nv.reservedSmem.offset0,@object
	.size		.nv.reservedSmem.offset0,0x4
	.type		.nv.reservedSmem.cap,@object
	.size		.nv.reservedSmem.cap,0x4
